//
// Generated by NVIDIA NVVM Compiler
//
// Compiler Build ID: CL-36424714
// Cuda compilation tools, release 13.0, V13.0.88
// Based on NVVM 20.0.0
//

.version 9.0
.target sm_100
.address_size 64

	// .globl	_ZN8fp8_gemm23fp8_matmul_tiled_kernelI6__halfLi16ELi16ELi16EEEvPKT_PK13__nv_fp8_e4m3PKfPS2_iiiiii
// _ZZN8fp8_gemm23fp8_matmul_tiled_kernelI6__halfLi16ELi16ELi16EEEvPKT_PK13__nv_fp8_e4m3PKfPS2_iiiiiiE7s_input has been demoted
// _ZZN8fp8_gemm23fp8_matmul_tiled_kernelI6__halfLi16ELi16ELi16EEEvPKT_PK13__nv_fp8_e4m3PKfPS2_iiiiiiE8s_weight has been demoted
// _ZZN8fp8_gemm23fp8_matmul_tiled_kernelI13__nv_bfloat16Li16ELi16ELi16EEEvPKT_PK13__nv_fp8_e4m3PKfPS2_iiiiiiE7s_input has been demoted
// _ZZN8fp8_gemm23fp8_matmul_tiled_kernelI13__nv_bfloat16Li16ELi16ELi16EEEvPKT_PK13__nv_fp8_e4m3PKfPS2_iiiiiiE8s_weight has been demoted
// _ZZN8fp8_gemm33fp8_indexed_moe_gemm_tiled_kernelI6__halfLi64ELi64EEEvPKT_PK13__nv_fp8_e4m3PKfPKjPS2_iiiiiiiibE7s_input has been demoted
// _ZZN8fp8_gemm33fp8_indexed_moe_gemm_tiled_kernelI6__halfLi64ELi64EEEvPKT_PK13__nv_fp8_e4m3PKfPKjPS2_iiiiiiiibE7s_scale has been demoted
// _ZZN8fp8_gemm33fp8_indexed_moe_gemm_tiled_kernelI13__nv_bfloat16Li64ELi64EEEvPKT_PK13__nv_fp8_e4m3PKfPKjPS2_iiiiiiiibE7s_input has been demoted
// _ZZN8fp8_gemm33fp8_indexed_moe_gemm_tiled_kernelI13__nv_bfloat16Li64ELi64EEEvPKT_PK13__nv_fp8_e4m3PKfPKjPS2_iiiiiiiibE7s_scale has been demoted

.visible .entry _ZN8fp8_gemm23fp8_matmul_tiled_kernelI6__halfLi16ELi16ELi16EEEvPKT_PK13__nv_fp8_e4m3PKfPS2_iiiiii(
	.param .u64 .ptr .align 1 _ZN8fp8_gemm23fp8_matmul_tiled_kernelI6__halfLi16ELi16ELi16EEEvPKT_PK13__nv_fp8_e4m3PKfPS2_iiiiii_param_0,
	.param .u64 .ptr .align 1 _ZN8fp8_gemm23fp8_matmul_tiled_kernelI6__halfLi16ELi16ELi16EEEvPKT_PK13__nv_fp8_e4m3PKfPS2_iiiiii_param_1,
	.param .u64 .ptr .align 1 _ZN8fp8_gemm23fp8_matmul_tiled_kernelI6__halfLi16ELi16ELi16EEEvPKT_PK13__nv_fp8_e4m3PKfPS2_iiiiii_param_2,
	.param .u64 .ptr .align 1 _ZN8fp8_gemm23fp8_matmul_tiled_kernelI6__halfLi16ELi16ELi16EEEvPKT_PK13__nv_fp8_e4m3PKfPS2_iiiiii_param_3,
	.param .u32 _ZN8fp8_gemm23fp8_matmul_tiled_kernelI6__halfLi16ELi16ELi16EEEvPKT_PK13__nv_fp8_e4m3PKfPS2_iiiiii_param_4,
	.param .u32 _ZN8fp8_gemm23fp8_matmul_tiled_kernelI6__halfLi16ELi16ELi16EEEvPKT_PK13__nv_fp8_e4m3PKfPS2_iiiiii_param_5,
	.param .u32 _ZN8fp8_gemm23fp8_matmul_tiled_kernelI6__halfLi16ELi16ELi16EEEvPKT_PK13__nv_fp8_e4m3PKfPS2_iiiiii_param_6,
	.param .u32 _ZN8fp8_gemm23fp8_matmul_tiled_kernelI6__halfLi16ELi16ELi16EEEvPKT_PK13__nv_fp8_e4m3PKfPS2_iiiiii_param_7,
	.param .u32 _ZN8fp8_gemm23fp8_matmul_tiled_kernelI6__halfLi16ELi16ELi16EEEvPKT_PK13__nv_fp8_e4m3PKfPS2_iiiiii_param_8,
	.param .u32 _ZN8fp8_gemm23fp8_matmul_tiled_kernelI6__halfLi16ELi16ELi16EEEvPKT_PK13__nv_fp8_e4m3PKfPS2_iiiiii_param_9
)
{
	.reg .pred 	%p<12>;
	.reg .b16 	%rs<6>;
	.reg .b32 	%r<48>;
	.reg .b32 	%f<67>;
	.reg .b64 	%rd<17>;
	// demoted variable
	.shared .align 4 .b8 _ZZN8fp8_gemm23fp8_matmul_tiled_kernelI6__halfLi16ELi16ELi16EEEvPKT_PK13__nv_fp8_e4m3PKfPS2_iiiiiiE7s_input[1024];
	// demoted variable
	.shared .align 4 .b8 _ZZN8fp8_gemm23fp8_matmul_tiled_kernelI6__halfLi16ELi16ELi16EEEvPKT_PK13__nv_fp8_e4m3PKfPS2_iiiiiiE8s_weight[1024];
	ld.param.u64 	%rd5, [_ZN8fp8_gemm23fp8_matmul_tiled_kernelI6__halfLi16ELi16ELi16EEEvPKT_PK13__nv_fp8_e4m3PKfPS2_iiiiii_param_0];
	ld.param.u64 	%rd6, [_ZN8fp8_gemm23fp8_matmul_tiled_kernelI6__halfLi16ELi16ELi16EEEvPKT_PK13__nv_fp8_e4m3PKfPS2_iiiiii_param_1];
	ld.param.u64 	%rd7, [_ZN8fp8_gemm23fp8_matmul_tiled_kernelI6__halfLi16ELi16ELi16EEEvPKT_PK13__nv_fp8_e4m3PKfPS2_iiiiii_param_2];
	ld.param.u64 	%rd8, [_ZN8fp8_gemm23fp8_matmul_tiled_kernelI6__halfLi16ELi16ELi16EEEvPKT_PK13__nv_fp8_e4m3PKfPS2_iiiiii_param_3];
	ld.param.u32 	%r21, [_ZN8fp8_gemm23fp8_matmul_tiled_kernelI6__halfLi16ELi16ELi16EEEvPKT_PK13__nv_fp8_e4m3PKfPS2_iiiiii_param_4];
	ld.param.u32 	%r22, [_ZN8fp8_gemm23fp8_matmul_tiled_kernelI6__halfLi16ELi16ELi16EEEvPKT_PK13__nv_fp8_e4m3PKfPS2_iiiiii_param_5];
	ld.param.u32 	%r23, [_ZN8fp8_gemm23fp8_matmul_tiled_kernelI6__halfLi16ELi16ELi16EEEvPKT_PK13__nv_fp8_e4m3PKfPS2_iiiiii_param_6];
	ld.param.u32 	%r24, [_ZN8fp8_gemm23fp8_matmul_tiled_kernelI6__halfLi16ELi16ELi16EEEvPKT_PK13__nv_fp8_e4m3PKfPS2_iiiiii_param_7];
	ld.param.u32 	%r25, [_ZN8fp8_gemm23fp8_matmul_tiled_kernelI6__halfLi16ELi16ELi16EEEvPKT_PK13__nv_fp8_e4m3PKfPS2_iiiiii_param_8];
	ld.param.u32 	%r26, [_ZN8fp8_gemm23fp8_matmul_tiled_kernelI6__halfLi16ELi16ELi16EEEvPKT_PK13__nv_fp8_e4m3PKfPS2_iiiiii_param_9];
	mov.u32 	%r27, %ctaid.x;
	mov.u32 	%r28, %ctaid.y;
	mov.u32 	%r43, %tid.x;
	mov.u32 	%r45, %tid.y;
	shl.b32 	%r29, %r28, 4;
	add.s32 	%r3, %r29, %r45;
	shl.b32 	%r30, %r27, 4;
	add.s32 	%r4, %r30, %r43;
	setp.lt.s32 	%p1, %r23, 1;
	mov.f32 	%f66, 0f00000000;
	@%p1 bra 	$L__BB0_7;
	shl.b32 	%r32, %r45, 6;
	mov.u32 	%r33, _ZZN8fp8_gemm23fp8_matmul_tiled_kernelI6__halfLi16ELi16ELi16EEEvPKT_PK13__nv_fp8_e4m3PKfPS2_iiiiiiE7s_input;
	add.s32 	%r5, %r33, %r32;
	shl.b32 	%r34, %r43, 2;
	add.s32 	%r6, %r5, %r34;
	shl.b32 	%r35, %r43, 6;
	mov.u32 	%r36, _ZZN8fp8_gemm23fp8_matmul_tiled_kernelI6__halfLi16ELi16ELi16EEEvPKT_PK13__nv_fp8_e4m3PKfPS2_iiiiiiE8s_weight;
	add.s32 	%r7, %r36, %r35;
	shl.b32 	%r37, %r45, 2;
	add.s32 	%r8, %r7, %r37;
	mad.lo.s32 	%r46, %r23, %r4, %r45;
	mad.lo.s32 	%r44, %r23, %r3, %r43;
	cvta.to.global.u64 	%rd1, %rd5;
	cvta.to.global.u64 	%rd2, %rd6;
	cvta.to.global.u64 	%rd3, %rd7;
	mov.f32 	%f66, 0f00000000;
	mov.b32 	%r47, 0;
	div.s32 	%r39, %r4, %r25;
$L__BB0_2:
	setp.ge.s32 	%p2, %r3, %r21;
	mul.wide.s32 	%rd9, %r44, 2;
	add.s64 	%rd4, %rd1, %rd9;
	setp.ge.s32 	%p3, %r43, %r23;
	mov.f32 	%f64, 0f00000000;
	or.pred  	%p4, %p2, %p3;
	@%p4 bra 	$L__BB0_4;
	ld.global.nc.u16 	%rs1, [%rd4];
	// begin inline asm
	{  cvt.f32.f16 %f64, %rs1;}

	// end inline asm
$L__BB0_4:
	setp.ge.s32 	%p5, %r4, %r22;
	st.shared.f32 	[%r6], %f64;
	setp.ge.s32 	%p6, %r45, %r23;
	mov.f32 	%f65, 0f00000000;
	or.pred  	%p7, %p5, %p6;
	@%p7 bra 	$L__BB0_6;
	cvt.s64.s32 	%rd10, %r46;
	add.s64 	%rd11, %rd2, %rd10;
	ld.global.nc.u8 	%rs4, [%rd11];
	cvt.u16.u8 	%rs2, %rs4;
	div.s32 	%r40, %r45, %r26;
	mad.lo.s32 	%r41, %r39, %r24, %r40;
	mul.wide.s32 	%rd12, %r41, 4;
	add.s64 	%rd13, %rd3, %rd12;
	ld.global.nc.f32 	%f14, [%rd13];
	// begin inline asm
	{cvt.rn.f16x2.e4m3x2 %r38, %rs2;}

	// end inline asm
	cvt.u16.u32 	%rs3, %r38;
	// begin inline asm
	{  cvt.f32.f16 %f13, %rs3;}

	// end inline asm
	mul.f32 	%f65, %f14, %f13;
$L__BB0_6:
	st.shared.f32 	[%r8], %f65;
	bar.sync 	0;
	ld.shared.f32 	%f15, [%r5];
	ld.shared.f32 	%f16, [%r7];
	fma.rn.f32 	%f17, %f15, %f16, %f66;
	ld.shared.f32 	%f18, [%r5+4];
	ld.shared.f32 	%f19, [%r7+4];
	fma.rn.f32 	%f20, %f18, %f19, %f17;
	ld.shared.f32 	%f21, [%r5+8];
	ld.shared.f32 	%f22, [%r7+8];
	fma.rn.f32 	%f23, %f21, %f22, %f20;
	ld.shared.f32 	%f24, [%r5+12];
	ld.shared.f32 	%f25, [%r7+12];
	fma.rn.f32 	%f26, %f24, %f25, %f23;
	ld.shared.f32 	%f27, [%r5+16];
	ld.shared.f32 	%f28, [%r7+16];
	fma.rn.f32 	%f29, %f27, %f28, %f26;
	ld.shared.f32 	%f30, [%r5+20];
	ld.shared.f32 	%f31, [%r7+20];
	fma.rn.f32 	%f32, %f30, %f31, %f29;
	ld.shared.f32 	%f33, [%r5+24];
	ld.shared.f32 	%f34, [%r7+24];
	fma.rn.f32 	%f35, %f33, %f34, %f32;
	ld.shared.f32 	%f36, [%r5+28];
	ld.shared.f32 	%f37, [%r7+28];
	fma.rn.f32 	%f38, %f36, %f37, %f35;
	ld.shared.f32 	%f39, [%r5+32];
	ld.shared.f32 	%f40, [%r7+32];
	fma.rn.f32 	%f41, %f39, %f40, %f38;
	ld.shared.f32 	%f42, [%r5+36];
	ld.shared.f32 	%f43, [%r7+36];
	fma.rn.f32 	%f44, %f42, %f43, %f41;
	ld.shared.f32 	%f45, [%r5+40];
	ld.shared.f32 	%f46, [%r7+40];
	fma.rn.f32 	%f47, %f45, %f46, %f44;
	ld.shared.f32 	%f48, [%r5+44];
	ld.shared.f32 	%f49, [%r7+44];
	fma.rn.f32 	%f50, %f48, %f49, %f47;
	ld.shared.f32 	%f51, [%r5+48];
	ld.shared.f32 	%f52, [%r7+48];
	fma.rn.f32 	%f53, %f51, %f52, %f50;
	ld.shared.f32 	%f54, [%r5+52];
	ld.shared.f32 	%f55, [%r7+52];
	fma.rn.f32 	%f56, %f54, %f55, %f53;
	ld.shared.f32 	%f57, [%r5+56];
	ld.shared.f32 	%f58, [%r7+56];
	fma.rn.f32 	%f59, %f57, %f58, %f56;
	ld.shared.f32 	%f60, [%r5+60];
	ld.shared.f32 	%f61, [%r7+60];
	fma.rn.f32 	%f66, %f60, %f61, %f59;
	bar.sync 	0;
	add.s32 	%r47, %r47, 16;
	add.s32 	%r46, %r46, 16;
	add.s32 	%r45, %r45, 16;
	add.s32 	%r44, %r44, 16;
	add.s32 	%r43, %r43, 16;
	setp.lt.s32 	%p8, %r47, %r23;
	@%p8 bra 	$L__BB0_2;
$L__BB0_7:
	setp.ge.s32 	%p9, %r3, %r21;
	setp.ge.s32 	%p10, %r4, %r22;
	or.pred  	%p11, %p9, %p10;
	@%p11 bra 	$L__BB0_9;
	// begin inline asm
	{  cvt.rn.f16.f32 %rs5, %f66;}

	// end inline asm
	mad.lo.s32 	%r42, %r22, %r3, %r4;
	cvta.to.global.u64 	%rd14, %rd8;
	mul.wide.u32 	%rd15, %r42, 2;
	add.s64 	%rd16, %rd14, %rd15;
	st.global.u16 	[%rd16], %rs5;
$L__BB0_9:
	ret;

}
	// .globl	_ZN8fp8_gemm23fp8_matmul_tiled_kernelI13__nv_bfloat16Li16ELi16ELi16EEEvPKT_PK13__nv_fp8_e4m3PKfPS2_iiiiii
.visible .entry _ZN8fp8_gemm23fp8_matmul_tiled_kernelI13__nv_bfloat16Li16ELi16ELi16EEEvPKT_PK13__nv_fp8_e4m3PKfPS2_iiiiii(
	.param .u64 .ptr .align 1 _ZN8fp8_gemm23fp8_matmul_tiled_kernelI13__nv_bfloat16Li16ELi16ELi16EEEvPKT_PK13__nv_fp8_e4m3PKfPS2_iiiiii_param_0,
	.param .u64 .ptr .align 1 _ZN8fp8_gemm23fp8_matmul_tiled_kernelI13__nv_bfloat16Li16ELi16ELi16EEEvPKT_PK13__nv_fp8_e4m3PKfPS2_iiiiii_param_1,
	.param .u64 .ptr .align 1 _ZN8fp8_gemm23fp8_matmul_tiled_kernelI13__nv_bfloat16Li16ELi16ELi16EEEvPKT_PK13__nv_fp8_e4m3PKfPS2_iiiiii_param_2,
	.param .u64 .ptr .align 1 _ZN8fp8_gemm23fp8_matmul_tiled_kernelI13__nv_bfloat16Li16ELi16ELi16EEEvPKT_PK13__nv_fp8_e4m3PKfPS2_iiiiii_param_3,
	.param .u32 _ZN8fp8_gemm23fp8_matmul_tiled_kernelI13__nv_bfloat16Li16ELi16ELi16EEEvPKT_PK13__nv_fp8_e4m3PKfPS2_iiiiii_param_4,
	.param .u32 _ZN8fp8_gemm23fp8_matmul_tiled_kernelI13__nv_bfloat16Li16ELi16ELi16EEEvPKT_PK13__nv_fp8_e4m3PKfPS2_iiiiii_param_5,
	.param .u32 _ZN8fp8_gemm23fp8_matmul_tiled_kernelI13__nv_bfloat16Li16ELi16ELi16EEEvPKT_PK13__nv_fp8_e4m3PKfPS2_iiiiii_param_6,
	.param .u32 _ZN8fp8_gemm23fp8_matmul_tiled_kernelI13__nv_bfloat16Li16ELi16ELi16EEEvPKT_PK13__nv_fp8_e4m3PKfPS2_iiiiii_param_7,
	.param .u32 _ZN8fp8_gemm23fp8_matmul_tiled_kernelI13__nv_bfloat16Li16ELi16ELi16EEEvPKT_PK13__nv_fp8_e4m3PKfPS2_iiiiii_param_8,
	.param .u32 _ZN8fp8_gemm23fp8_matmul_tiled_kernelI13__nv_bfloat16Li16ELi16ELi16EEEvPKT_PK13__nv_fp8_e4m3PKfPS2_iiiiii_param_9
)
{
	.reg .pred 	%p<12>;
	.reg .b16 	%rs<6>;
	.reg .b32 	%r<48>;
	.reg .b32 	%f<67>;
	.reg .b64 	%rd<17>;
	// demoted variable
	.shared .align 4 .b8 _ZZN8fp8_gemm23fp8_matmul_tiled_kernelI13__nv_bfloat16Li16ELi16ELi16EEEvPKT_PK13__nv_fp8_e4m3PKfPS2_iiiiiiE7s_input[1024];
	// demoted variable
	.shared .align 4 .b8 _ZZN8fp8_gemm23fp8_matmul_tiled_kernelI13__nv_bfloat16Li16ELi16ELi16EEEvPKT_PK13__nv_fp8_e4m3PKfPS2_iiiiiiE8s_weight[1024];
	ld.param.u64 	%rd5, [_ZN8fp8_gemm23fp8_matmul_tiled_kernelI13__nv_bfloat16Li16ELi16ELi16EEEvPKT_PK13__nv_fp8_e4m3PKfPS2_iiiiii_param_0];
	ld.param.u64 	%rd6, [_ZN8fp8_gemm23fp8_matmul_tiled_kernelI13__nv_bfloat16Li16ELi16ELi16EEEvPKT_PK13__nv_fp8_e4m3PKfPS2_iiiiii_param_1];
	ld.param.u64 	%rd7, [_ZN8fp8_gemm23fp8_matmul_tiled_kernelI13__nv_bfloat16Li16ELi16ELi16EEEvPKT_PK13__nv_fp8_e4m3PKfPS2_iiiiii_param_2];
	ld.param.u64 	%rd8, [_ZN8fp8_gemm23fp8_matmul_tiled_kernelI13__nv_bfloat16Li16ELi16ELi16EEEvPKT_PK13__nv_fp8_e4m3PKfPS2_iiiiii_param_3];
	ld.param.u32 	%r21, [_ZN8fp8_gemm23fp8_matmul_tiled_kernelI13__nv_bfloat16Li16ELi16ELi16EEEvPKT_PK13__nv_fp8_e4m3PKfPS2_iiiiii_param_4];
	ld.param.u32 	%r22, [_ZN8fp8_gemm23fp8_matmul_tiled_kernelI13__nv_bfloat16Li16ELi16ELi16EEEvPKT_PK13__nv_fp8_e4m3PKfPS2_iiiiii_param_5];
	ld.param.u32 	%r23, [_ZN8fp8_gemm23fp8_matmul_tiled_kernelI13__nv_bfloat16Li16ELi16ELi16EEEvPKT_PK13__nv_fp8_e4m3PKfPS2_iiiiii_param_6];
	ld.param.u32 	%r24, [_ZN8fp8_gemm23fp8_matmul_tiled_kernelI13__nv_bfloat16Li16ELi16ELi16EEEvPKT_PK13__nv_fp8_e4m3PKfPS2_iiiiii_param_7];
	ld.param.u32 	%r25, [_ZN8fp8_gemm23fp8_matmul_tiled_kernelI13__nv_bfloat16Li16ELi16ELi16EEEvPKT_PK13__nv_fp8_e4m3PKfPS2_iiiiii_param_8];
	ld.param.u32 	%r26, [_ZN8fp8_gemm23fp8_matmul_tiled_kernelI13__nv_bfloat16Li16ELi16ELi16EEEvPKT_PK13__nv_fp8_e4m3PKfPS2_iiiiii_param_9];
	mov.u32 	%r27, %ctaid.x;
	mov.u32 	%r28, %ctaid.y;
	mov.u32 	%r43, %tid.x;
	mov.u32 	%r45, %tid.y;
	shl.b32 	%r29, %r28, 4;
	add.s32 	%r3, %r29, %r45;
	shl.b32 	%r30, %r27, 4;
	add.s32 	%r4, %r30, %r43;
	setp.lt.s32 	%p1, %r23, 1;
	mov.f32 	%f66, 0f00000000;
	@%p1 bra 	$L__BB1_7;
	shl.b32 	%r32, %r45, 6;
	mov.u32 	%r33, _ZZN8fp8_gemm23fp8_matmul_tiled_kernelI13__nv_bfloat16Li16ELi16ELi16EEEvPKT_PK13__nv_fp8_e4m3PKfPS2_iiiiiiE7s_input;
	add.s32 	%r5, %r33, %r32;
	shl.b32 	%r34, %r43, 2;
	add.s32 	%r6, %r5, %r34;
	shl.b32 	%r35, %r43, 6;
	mov.u32 	%r36, _ZZN8fp8_gemm23fp8_matmul_tiled_kernelI13__nv_bfloat16Li16ELi16ELi16EEEvPKT_PK13__nv_fp8_e4m3PKfPS2_iiiiiiE8s_weight;
	add.s32 	%r7, %r36, %r35;
	shl.b32 	%r37, %r45, 2;
	add.s32 	%r8, %r7, %r37;
	mad.lo.s32 	%r46, %r23, %r4, %r45;
	mad.lo.s32 	%r44, %r23, %r3, %r43;
	cvta.to.global.u64 	%rd1, %rd5;
	cvta.to.global.u64 	%rd2, %rd6;
	cvta.to.global.u64 	%rd3, %rd7;
	mov.f32 	%f66, 0f00000000;
	mov.b32 	%r47, 0;
	div.s32 	%r39, %r4, %r25;
$L__BB1_2:
	setp.ge.s32 	%p2, %r3, %r21;
	mul.wide.s32 	%rd9, %r44, 2;
	add.s64 	%rd4, %rd1, %rd9;
	setp.ge.s32 	%p3, %r43, %r23;
	mov.f32 	%f64, 0f00000000;
	or.pred  	%p4, %p2, %p3;
	@%p4 bra 	$L__BB1_4;
	ld.global.nc.u16 	%rs1, [%rd4];
	// begin inline asm
	{ cvt.f32.bf16 %f64, %rs1;}

	// end inline asm
$L__BB1_4:
	setp.ge.s32 	%p5, %r4, %r22;
	st.shared.f32 	[%r6], %f64;
	setp.ge.s32 	%p6, %r45, %r23;
	mov.f32 	%f65, 0f00000000;
	or.pred  	%p7, %p5, %p6;
	@%p7 bra 	$L__BB1_6;
	cvt.s64.s32 	%rd10, %r46;
	add.s64 	%rd11, %rd2, %rd10;
	ld.global.nc.u8 	%rs4, [%rd11];
	cvt.u16.u8 	%rs2, %rs4;
	div.s32 	%r40, %r45, %r26;
	mad.lo.s32 	%r41, %r39, %r24, %r40;
	mul.wide.s32 	%rd12, %r41, 4;
	add.s64 	%rd13, %rd3, %rd12;
	ld.global.nc.f32 	%f14, [%rd13];
	// begin inline asm
	{cvt.rn.f16x2.e4m3x2 %r38, %rs2;}

	// end inline asm
	cvt.u16.u32 	%rs3, %r38;
	// begin inline asm
	{  cvt.f32.f16 %f13, %rs3;}

	// end inline asm
	mul.f32 	%f65, %f14, %f13;
$L__BB1_6:
	st.shared.f32 	[%r8], %f65;
	bar.sync 	0;
	ld.shared.f32 	%f15, [%r5];
	ld.shared.f32 	%f16, [%r7];
	fma.rn.f32 	%f17, %f15, %f16, %f66;
	ld.shared.f32 	%f18, [%r5+4];
	ld.shared.f32 	%f19, [%r7+4];
	fma.rn.f32 	%f20, %f18, %f19, %f17;
	ld.shared.f32 	%f21, [%r5+8];
	ld.shared.f32 	%f22, [%r7+8];
	fma.rn.f32 	%f23, %f21, %f22, %f20;
	ld.shared.f32 	%f24, [%r5+12];
	ld.shared.f32 	%f25, [%r7+12];
	fma.rn.f32 	%f26, %f24, %f25, %f23;
	ld.shared.f32 	%f27, [%r5+16];
	ld.shared.f32 	%f28, [%r7+16];
	fma.rn.f32 	%f29, %f27, %f28, %f26;
	ld.shared.f32 	%f30, [%r5+20];
	ld.shared.f32 	%f31, [%r7+20];
	fma.rn.f32 	%f32, %f30, %f31, %f29;
	ld.shared.f32 	%f33, [%r5+24];
	ld.shared.f32 	%f34, [%r7+24];
	fma.rn.f32 	%f35, %f33, %f34, %f32;
	ld.shared.f32 	%f36, [%r5+28];
	ld.shared.f32 	%f37, [%r7+28];
	fma.rn.f32 	%f38, %f36, %f37, %f35;
	ld.shared.f32 	%f39, [%r5+32];
	ld.shared.f32 	%f40, [%r7+32];
	fma.rn.f32 	%f41, %f39, %f40, %f38;
	ld.shared.f32 	%f42, [%r5+36];
	ld.shared.f32 	%f43, [%r7+36];
	fma.rn.f32 	%f44, %f42, %f43, %f41;
	ld.shared.f32 	%f45, [%r5+40];
	ld.shared.f32 	%f46, [%r7+40];
	fma.rn.f32 	%f47, %f45, %f46, %f44;
	ld.shared.f32 	%f48, [%r5+44];
	ld.shared.f32 	%f49, [%r7+44];
	fma.rn.f32 	%f50, %f48, %f49, %f47;
	ld.shared.f32 	%f51, [%r5+48];
	ld.shared.f32 	%f52, [%r7+48];
	fma.rn.f32 	%f53, %f51, %f52, %f50;
	ld.shared.f32 	%f54, [%r5+52];
	ld.shared.f32 	%f55, [%r7+52];
	fma.rn.f32 	%f56, %f54, %f55, %f53;
	ld.shared.f32 	%f57, [%r5+56];
	ld.shared.f32 	%f58, [%r7+56];
	fma.rn.f32 	%f59, %f57, %f58, %f56;
	ld.shared.f32 	%f60, [%r5+60];
	ld.shared.f32 	%f61, [%r7+60];
	fma.rn.f32 	%f66, %f60, %f61, %f59;
	bar.sync 	0;
	add.s32 	%r47, %r47, 16;
	add.s32 	%r46, %r46, 16;
	add.s32 	%r45, %r45, 16;
	add.s32 	%r44, %r44, 16;
	add.s32 	%r43, %r43, 16;
	setp.lt.s32 	%p8, %r47, %r23;
	@%p8 bra 	$L__BB1_2;
$L__BB1_7:
	setp.ge.s32 	%p9, %r3, %r21;
	setp.ge.s32 	%p10, %r4, %r22;
	or.pred  	%p11, %p9, %p10;
	@%p11 bra 	$L__BB1_9;
	// begin inline asm
	{  cvt.rn.bf16.f32 %rs5, %f66;}

	// end inline asm
	mad.lo.s32 	%r42, %r22, %r3, %r4;
	cvta.to.global.u64 	%rd14, %rd8;
	mul.wide.u32 	%rd15, %r42, 2;
	add.s64 	%rd16, %rd14, %rd15;
	st.global.u16 	[%rd16], %rs5;
$L__BB1_9:
	ret;

}
	// .globl	_ZN8fp8_gemm33fp8_indexed_moe_gemm_tiled_kernelI6__halfLi64ELi64EEEvPKT_PK13__nv_fp8_e4m3PKfPKjPS2_iiiiiiiib
.visible .entry _ZN8fp8_gemm33fp8_indexed_moe_gemm_tiled_kernelI6__halfLi64ELi64EEEvPKT_PK13__nv_fp8_e4m3PKfPKjPS2_iiiiiiiib(
	.param .u64 .ptr .align 1 _ZN8fp8_gemm33fp8_indexed_moe_gemm_tiled_kernelI6__halfLi64ELi64EEEvPKT_PK13__nv_fp8_e4m3PKfPKjPS2_iiiiiiiib_param_0,
	.param .u64 .ptr .align 1 _ZN8fp8_gemm33fp8_indexed_moe_gemm_tiled_kernelI6__halfLi64ELi64EEEvPKT_PK13__nv_fp8_e4m3PKfPKjPS2_iiiiiiiib_param_1,
	.param .u64 .ptr .align 1 _ZN8fp8_gemm33fp8_indexed_moe_gemm_tiled_kernelI6__halfLi64ELi64EEEvPKT_PK13__nv_fp8_e4m3PKfPKjPS2_iiiiiiiib_param_2,
	.param .u64 .ptr .align 1 _ZN8fp8_gemm33fp8_indexed_moe_gemm_tiled_kernelI6__halfLi64ELi64EEEvPKT_PK13__nv_fp8_e4m3PKfPKjPS2_iiiiiiiib_param_3,
	.param .u64 .ptr .align 1 _ZN8fp8_gemm33fp8_indexed_moe_gemm_tiled_kernelI6__halfLi64ELi64EEEvPKT_PK13__nv_fp8_e4m3PKfPKjPS2_iiiiiiiib_param_4,
	.param .u32 _ZN8fp8_gemm33fp8_indexed_moe_gemm_tiled_kernelI6__halfLi64ELi64EEEvPKT_PK13__nv_fp8_e4m3PKfPKjPS2_iiiiiiiib_param_5,
	.param .u32 _ZN8fp8_gemm33fp8_indexed_moe_gemm_tiled_kernelI6__halfLi64ELi64EEEvPKT_PK13__nv_fp8_e4m3PKfPKjPS2_iiiiiiiib_param_6,
	.param .u32 _ZN8fp8_gemm33fp8_indexed_moe_gemm_tiled_kernelI6__halfLi64ELi64EEEvPKT_PK13__nv_fp8_e4m3PKfPKjPS2_iiiiiiiib_param_7,
	.param .u32 _ZN8fp8_gemm33fp8_indexed_moe_gemm_tiled_kernelI6__halfLi64ELi64EEEvPKT_PK13__nv_fp8_e4m3PKfPKjPS2_iiiiiiiib_param_8,
	.param .u32 _ZN8fp8_gemm33fp8_indexed_moe_gemm_tiled_kernelI6__halfLi64ELi64EEEvPKT_PK13__nv_fp8_e4m3PKfPKjPS2_iiiiiiiib_param_9,
	.param .u32 _ZN8fp8_gemm33fp8_indexed_moe_gemm_tiled_kernelI6__halfLi64ELi64EEEvPKT_PK13__nv_fp8_e4m3PKfPKjPS2_iiiiiiiib_param_10,
	.param .u32 _ZN8fp8_gemm33fp8_indexed_moe_gemm_tiled_kernelI6__halfLi64ELi64EEEvPKT_PK13__nv_fp8_e4m3PKfPKjPS2_iiiiiiiib_param_11,
	.param .u32 _ZN8fp8_gemm33fp8_indexed_moe_gemm_tiled_kernelI6__halfLi64ELi64EEEvPKT_PK13__nv_fp8_e4m3PKfPKjPS2_iiiiiiiib_param_12,
	.param .u8 _ZN8fp8_gemm33fp8_indexed_moe_gemm_tiled_kernelI6__halfLi64ELi64EEEvPKT_PK13__nv_fp8_e4m3PKfPKjPS2_iiiiiiiib_param_13
)
{
	.reg .pred 	%p<140>;
	.reg .b16 	%rs<259>;
	.reg .b32 	%r<415>;
	.reg .b32 	%f<458>;
	.reg .b64 	%rd<175>;
	// demoted variable
	.shared .align 4 .b8 _ZZN8fp8_gemm33fp8_indexed_moe_gemm_tiled_kernelI6__halfLi64ELi64EEEvPKT_PK13__nv_fp8_e4m3PKfPKjPS2_iiiiiiiibE7s_input[256];
	// demoted variable
	.shared .align 4 .b8 _ZZN8fp8_gemm33fp8_indexed_moe_gemm_tiled_kernelI6__halfLi64ELi64EEEvPKT_PK13__nv_fp8_e4m3PKfPKjPS2_iiiiiiiibE7s_scale[256];
	ld.param.u64 	%rd10, [_ZN8fp8_gemm33fp8_indexed_moe_gemm_tiled_kernelI6__halfLi64ELi64EEEvPKT_PK13__nv_fp8_e4m3PKfPKjPS2_iiiiiiiib_param_0];
	ld.param.u64 	%rd11, [_ZN8fp8_gemm33fp8_indexed_moe_gemm_tiled_kernelI6__halfLi64ELi64EEEvPKT_PK13__nv_fp8_e4m3PKfPKjPS2_iiiiiiiib_param_1];
	ld.param.u64 	%rd12, [_ZN8fp8_gemm33fp8_indexed_moe_gemm_tiled_kernelI6__halfLi64ELi64EEEvPKT_PK13__nv_fp8_e4m3PKfPKjPS2_iiiiiiiib_param_2];
	ld.param.u64 	%rd13, [_ZN8fp8_gemm33fp8_indexed_moe_gemm_tiled_kernelI6__halfLi64ELi64EEEvPKT_PK13__nv_fp8_e4m3PKfPKjPS2_iiiiiiiib_param_3];
	ld.param.u32 	%r80, [_ZN8fp8_gemm33fp8_indexed_moe_gemm_tiled_kernelI6__halfLi64ELi64EEEvPKT_PK13__nv_fp8_e4m3PKfPKjPS2_iiiiiiiib_param_5];
	ld.param.u32 	%r73, [_ZN8fp8_gemm33fp8_indexed_moe_gemm_tiled_kernelI6__halfLi64ELi64EEEvPKT_PK13__nv_fp8_e4m3PKfPKjPS2_iiiiiiiib_param_6];
	ld.param.u32 	%r74, [_ZN8fp8_gemm33fp8_indexed_moe_gemm_tiled_kernelI6__halfLi64ELi64EEEvPKT_PK13__nv_fp8_e4m3PKfPKjPS2_iiiiiiiib_param_7];
	ld.param.u32 	%r75, [_ZN8fp8_gemm33fp8_indexed_moe_gemm_tiled_kernelI6__halfLi64ELi64EEEvPKT_PK13__nv_fp8_e4m3PKfPKjPS2_iiiiiiiib_param_8];
	ld.param.u32 	%r76, [_ZN8fp8_gemm33fp8_indexed_moe_gemm_tiled_kernelI6__halfLi64ELi64EEEvPKT_PK13__nv_fp8_e4m3PKfPKjPS2_iiiiiiiib_param_9];
	ld.param.u32 	%r77, [_ZN8fp8_gemm33fp8_indexed_moe_gemm_tiled_kernelI6__halfLi64ELi64EEEvPKT_PK13__nv_fp8_e4m3PKfPKjPS2_iiiiiiiib_param_10];
	ld.param.u32 	%r78, [_ZN8fp8_gemm33fp8_indexed_moe_gemm_tiled_kernelI6__halfLi64ELi64EEEvPKT_PK13__nv_fp8_e4m3PKfPKjPS2_iiiiiiiib_param_11];
	ld.param.u32 	%r79, [_ZN8fp8_gemm33fp8_indexed_moe_gemm_tiled_kernelI6__halfLi64ELi64EEEvPKT_PK13__nv_fp8_e4m3PKfPKjPS2_iiiiiiiib_param_12];
	ld.param.s8 	%rs64, [_ZN8fp8_gemm33fp8_indexed_moe_gemm_tiled_kernelI6__halfLi64ELi64EEEvPKT_PK13__nv_fp8_e4m3PKfPKjPS2_iiiiiiiib_param_13];
	mov.u32 	%r1, %ctaid.z;
	mov.u32 	%r2, %ctaid.y;
	setp.ge.s32 	%p1, %r1, %r80;
	setp.ge.s32 	%p2, %r2, %r73;
	or.pred  	%p3, %p1, %p2;
	@%p3 bra 	$L__BB2_205;
	cvta.to.global.u64 	%rd15, %rd13;
	mov.u32 	%r81, %ctaid.x;
	mov.u32 	%r3, %tid.x;
	shl.b32 	%r82, %r81, 6;
	add.s32 	%r4, %r82, %r3;
	mad.lo.s32 	%r83, %r73, %r1, %r2;
	mul.wide.u32 	%rd16, %r83, 4;
	add.s64 	%rd17, %rd15, %rd16;
	ld.global.nc.u32 	%r5, [%rd17];
	setp.ge.u32 	%p4, %r5, %r74;
	@%p4 bra 	$L__BB2_205;
	cvt.s64.s32 	%rd1, %r76;
	setp.eq.s16 	%p5, %rs64, 0;
	@%p5 bra 	$L__BB2_4;
	mul.wide.u32 	%rd18, %r73, %r1;
	cvt.u64.u32 	%rd19, %r2;
	add.s64 	%rd20, %rd18, %rd19;
	mul.lo.s64 	%rd174, %rd20, %rd1;
	bra.uni 	$L__BB2_5;
$L__BB2_4:
	cvt.u64.u32 	%rd21, %r1;
	mul.lo.s64 	%rd174, %rd1, %rd21;
$L__BB2_5:
	setp.lt.s32 	%p6, %r76, 1;
	mov.f32 	%f456, 0f00000000;
	@%p6 bra 	$L__BB2_203;
	cvta.to.global.u64 	%rd22, %rd12;
	add.s32 	%r85, %r75, %r78;
	add.s32 	%r86, %r85, -1;
	div.s32 	%r87, %r86, %r78;
	mul.lo.s32 	%r88, %r87, %r77;
	cvt.s64.s32 	%rd23, %r88;
	cvt.u64.u32 	%rd24, %r5;
	mul.lo.s64 	%rd25, %rd23, %rd24;
	shl.b64 	%rd26, %rd25, 2;
	add.s64 	%rd5, %rd22, %rd26;
	shl.b32 	%r89, %r3, 2;
	mov.u32 	%r90, _ZZN8fp8_gemm33fp8_indexed_moe_gemm_tiled_kernelI6__halfLi64ELi64EEEvPKT_PK13__nv_fp8_e4m3PKfPKjPS2_iiiiiiiibE7s_scale;
	add.s32 	%r6, %r90, %r89;
	cvt.u64.u32 	%rd27, %r4;
	cvt.s64.s32 	%rd28, %r75;
	mad.lo.s64 	%rd29, %rd24, %rd28, %rd27;
	mul.lo.s64 	%rd6, %rd29, %rd1;
	cvta.to.global.u64 	%rd7, %rd10;
	cvta.to.global.u64 	%rd8, %rd11;
	mov.f32 	%f456, 0f00000000;
	mov.b32 	%r414, 0;
$L__BB2_7:
	setp.gt.u32 	%p7, %r3, 63;
	add.s32 	%r8, %r414, %r3;
	setp.ge.s32 	%p8, %r8, %r76;
	or.pred  	%p9, %p7, %p8;
	@%p9 bra 	$L__BB2_9;
	cvt.u64.u32 	%rd30, %r8;
	add.s64 	%rd31, %rd174, %rd30;
	shl.b64 	%rd32, %rd31, 1;
	add.s64 	%rd33, %rd7, %rd32;
	ld.global.nc.u16 	%rs65, [%rd33];
	// begin inline asm
	{  cvt.f32.f16 %f197, %rs65;}

	// end inline asm
	mov.u32 	%r93, _ZZN8fp8_gemm33fp8_indexed_moe_gemm_tiled_kernelI6__halfLi64ELi64EEEvPKT_PK13__nv_fp8_e4m3PKfPKjPS2_iiiiiiiibE7s_input;
	add.s32 	%r94, %r93, %r89;
	st.shared.f32 	[%r94], %f197;
$L__BB2_9:
	setp.ge.s32 	%p10, %r4, %r75;
	@%p10 bra 	$L__BB2_11;
	div.s32 	%r95, %r4, %r78;
	div.s32 	%r96, %r414, %r79;
	mad.lo.s32 	%r97, %r95, %r77, %r96;
	mul.wide.s32 	%rd34, %r97, 4;
	add.s64 	%rd35, %rd5, %rd34;
	ld.global.nc.f32 	%f198, [%rd35];
	st.shared.f32 	[%r6], %f198;
$L__BB2_11:
	setp.ge.s32 	%p11, %r4, %r75;
	bar.sync 	0;
	@%p11 bra 	$L__BB2_202;
	ld.shared.f32 	%f394, [%r6];
	cvt.u64.u32 	%rd36, %r414;
	add.s64 	%rd37, %rd6, %rd36;
	add.s64 	%rd9, %rd8, %rd37;
	ld.global.nc.u8 	%rs68, [%rd9];
	cvt.u16.u8 	%rs66, %rs68;
	// begin inline asm
	{cvt.rn.f16x2.e4m3x2 %r98, %rs66;}

	// end inline asm
	cvt.u16.u32 	%rs67, %r98;
	// begin inline asm
	{  cvt.f32.f16 %f199, %rs67;}

	// end inline asm
	mul.f32 	%f200, %f394, %f199;
	ld.shared.f32 	%f201, [_ZZN8fp8_gemm33fp8_indexed_moe_gemm_tiled_kernelI6__halfLi64ELi64EEEvPKT_PK13__nv_fp8_e4m3PKfPKjPS2_iiiiiiiibE7s_input];
	fma.rn.f32 	%f456, %f201, %f200, %f456;
	add.s32 	%r9, %r414, 1;
	setp.ge.s32 	%p12, %r9, %r76;
	@%p12 bra 	$L__BB2_202;
	ld.global.nc.u8 	%rs69, [%rd9+1];
	cvt.u16.u8 	%rs1, %rs69;
	rem.s32 	%r99, %r9, %r79;
	setp.ne.s32 	%p13, %r99, 0;
	@%p13 bra 	$L__BB2_15;
	div.s32 	%r100, %r4, %r78;
	div.s32 	%r101, %r9, %r79;
	mad.lo.s32 	%r102, %r100, %r77, %r101;
	mul.wide.s32 	%rd38, %r102, 4;
	add.s64 	%rd39, %rd5, %rd38;
	ld.global.nc.f32 	%f394, [%rd39];
$L__BB2_15:
	and.b16  	%rs70, %rs1, 255;
	// begin inline asm
	{cvt.rn.f16x2.e4m3x2 %r103, %rs70;}

	// end inline asm
	cvt.u16.u32 	%rs71, %r103;
	// begin inline asm
	{  cvt.f32.f16 %f202, %rs71;}

	// end inline asm
	mul.f32 	%f203, %f394, %f202;
	ld.shared.f32 	%f204, [_ZZN8fp8_gemm33fp8_indexed_moe_gemm_tiled_kernelI6__halfLi64ELi64EEEvPKT_PK13__nv_fp8_e4m3PKfPKjPS2_iiiiiiiibE7s_input+4];
	fma.rn.f32 	%f456, %f204, %f203, %f456;
	add.s32 	%r10, %r414, 2;
	setp.ge.s32 	%p14, %r10, %r76;
	@%p14 bra 	$L__BB2_202;
	ld.global.nc.u8 	%rs72, [%rd9+2];
	cvt.u16.u8 	%rs2, %rs72;
	rem.s32 	%r104, %r10, %r79;
	setp.ne.s32 	%p15, %r104, 0;
	@%p15 bra 	$L__BB2_18;
	div.s32 	%r105, %r4, %r78;
	div.s32 	%r106, %r10, %r79;
	mad.lo.s32 	%r107, %r105, %r77, %r106;
	mul.wide.s32 	%rd40, %r107, 4;
	add.s64 	%rd41, %rd5, %rd40;
	ld.global.nc.f32 	%f394, [%rd41];
$L__BB2_18:
	and.b16  	%rs73, %rs2, 255;
	// begin inline asm
	{cvt.rn.f16x2.e4m3x2 %r108, %rs73;}

	// end inline asm
	cvt.u16.u32 	%rs74, %r108;
	// begin inline asm
	{  cvt.f32.f16 %f205, %rs74;}

	// end inline asm
	mul.f32 	%f206, %f394, %f205;
	ld.shared.f32 	%f207, [_ZZN8fp8_gemm33fp8_indexed_moe_gemm_tiled_kernelI6__halfLi64ELi64EEEvPKT_PK13__nv_fp8_e4m3PKfPKjPS2_iiiiiiiibE7s_input+8];
	fma.rn.f32 	%f456, %f207, %f206, %f456;
	add.s32 	%r11, %r414, 3;
	setp.ge.s32 	%p16, %r11, %r76;
	@%p16 bra 	$L__BB2_202;
	ld.global.nc.u8 	%rs75, [%rd9+3];
	cvt.u16.u8 	%rs3, %rs75;
	rem.s32 	%r109, %r11, %r79;
	setp.ne.s32 	%p17, %r109, 0;
	@%p17 bra 	$L__BB2_21;
	div.s32 	%r110, %r4, %r78;
	div.s32 	%r111, %r11, %r79;
	mad.lo.s32 	%r112, %r110, %r77, %r111;
	mul.wide.s32 	%rd42, %r112, 4;
	add.s64 	%rd43, %rd5, %rd42;
	ld.global.nc.f32 	%f394, [%rd43];
$L__BB2_21:
	and.b16  	%rs76, %rs3, 255;
	// begin inline asm
	{cvt.rn.f16x2.e4m3x2 %r113, %rs76;}

	// end inline asm
	cvt.u16.u32 	%rs77, %r113;
	// begin inline asm
	{  cvt.f32.f16 %f208, %rs77;}

	// end inline asm
	mul.f32 	%f209, %f394, %f208;
	ld.shared.f32 	%f210, [_ZZN8fp8_gemm33fp8_indexed_moe_gemm_tiled_kernelI6__halfLi64ELi64EEEvPKT_PK13__nv_fp8_e4m3PKfPKjPS2_iiiiiiiibE7s_input+12];
	fma.rn.f32 	%f456, %f210, %f209, %f456;
	add.s32 	%r12, %r414, 4;
	setp.ge.s32 	%p18, %r12, %r76;
	@%p18 bra 	$L__BB2_202;
	ld.global.nc.u8 	%rs78, [%rd9+4];
	cvt.u16.u8 	%rs4, %rs78;
	rem.s32 	%r114, %r12, %r79;
	setp.ne.s32 	%p19, %r114, 0;
	@%p19 bra 	$L__BB2_24;
	div.s32 	%r115, %r4, %r78;
	div.s32 	%r116, %r12, %r79;
	mad.lo.s32 	%r117, %r115, %r77, %r116;
	mul.wide.s32 	%rd44, %r117, 4;
	add.s64 	%rd45, %rd5, %rd44;
	ld.global.nc.f32 	%f394, [%rd45];
$L__BB2_24:
	and.b16  	%rs79, %rs4, 255;
	// begin inline asm
	{cvt.rn.f16x2.e4m3x2 %r118, %rs79;}

	// end inline asm
	cvt.u16.u32 	%rs80, %r118;
	// begin inline asm
	{  cvt.f32.f16 %f211, %rs80;}

	// end inline asm
	mul.f32 	%f212, %f394, %f211;
	ld.shared.f32 	%f213, [_ZZN8fp8_gemm33fp8_indexed_moe_gemm_tiled_kernelI6__halfLi64ELi64EEEvPKT_PK13__nv_fp8_e4m3PKfPKjPS2_iiiiiiiibE7s_input+16];
	fma.rn.f32 	%f456, %f213, %f212, %f456;
	add.s32 	%r13, %r414, 5;
	setp.ge.s32 	%p20, %r13, %r76;
	@%p20 bra 	$L__BB2_202;
	ld.global.nc.u8 	%rs81, [%rd9+5];
	cvt.u16.u8 	%rs5, %rs81;
	rem.s32 	%r119, %r13, %r79;
	setp.ne.s32 	%p21, %r119, 0;
	@%p21 bra 	$L__BB2_27;
	div.s32 	%r120, %r4, %r78;
	div.s32 	%r121, %r13, %r79;
	mad.lo.s32 	%r122, %r120, %r77, %r121;
	mul.wide.s32 	%rd46, %r122, 4;
	add.s64 	%rd47, %rd5, %rd46;
	ld.global.nc.f32 	%f394, [%rd47];
$L__BB2_27:
	and.b16  	%rs82, %rs5, 255;
	// begin inline asm
	{cvt.rn.f16x2.e4m3x2 %r123, %rs82;}

	// end inline asm
	cvt.u16.u32 	%rs83, %r123;
	// begin inline asm
	{  cvt.f32.f16 %f214, %rs83;}

	// end inline asm
	mul.f32 	%f215, %f394, %f214;
	ld.shared.f32 	%f216, [_ZZN8fp8_gemm33fp8_indexed_moe_gemm_tiled_kernelI6__halfLi64ELi64EEEvPKT_PK13__nv_fp8_e4m3PKfPKjPS2_iiiiiiiibE7s_input+20];
	fma.rn.f32 	%f456, %f216, %f215, %f456;
	add.s32 	%r14, %r414, 6;
	setp.ge.s32 	%p22, %r14, %r76;
	@%p22 bra 	$L__BB2_202;
	ld.global.nc.u8 	%rs84, [%rd9+6];
	cvt.u16.u8 	%rs6, %rs84;
	rem.s32 	%r124, %r14, %r79;
	setp.ne.s32 	%p23, %r124, 0;
	@%p23 bra 	$L__BB2_30;
	div.s32 	%r125, %r4, %r78;
	div.s32 	%r126, %r14, %r79;
	mad.lo.s32 	%r127, %r125, %r77, %r126;
	mul.wide.s32 	%rd48, %r127, 4;
	add.s64 	%rd49, %rd5, %rd48;
	ld.global.nc.f32 	%f394, [%rd49];
$L__BB2_30:
	and.b16  	%rs85, %rs6, 255;
	// begin inline asm
	{cvt.rn.f16x2.e4m3x2 %r128, %rs85;}

	// end inline asm
	cvt.u16.u32 	%rs86, %r128;
	// begin inline asm
	{  cvt.f32.f16 %f217, %rs86;}

	// end inline asm
	mul.f32 	%f218, %f394, %f217;
	ld.shared.f32 	%f219, [_ZZN8fp8_gemm33fp8_indexed_moe_gemm_tiled_kernelI6__halfLi64ELi64EEEvPKT_PK13__nv_fp8_e4m3PKfPKjPS2_iiiiiiiibE7s_input+24];
	fma.rn.f32 	%f456, %f219, %f218, %f456;
	add.s32 	%r15, %r414, 7;
	setp.ge.s32 	%p24, %r15, %r76;
	@%p24 bra 	$L__BB2_202;
	ld.global.nc.u8 	%rs87, [%rd9+7];
	cvt.u16.u8 	%rs7, %rs87;
	rem.s32 	%r129, %r15, %r79;
	setp.ne.s32 	%p25, %r129, 0;
	@%p25 bra 	$L__BB2_33;
	div.s32 	%r130, %r4, %r78;
	div.s32 	%r131, %r15, %r79;
	mad.lo.s32 	%r132, %r130, %r77, %r131;
	mul.wide.s32 	%rd50, %r132, 4;
	add.s64 	%rd51, %rd5, %rd50;
	ld.global.nc.f32 	%f394, [%rd51];
$L__BB2_33:
	and.b16  	%rs88, %rs7, 255;
	// begin inline asm
	{cvt.rn.f16x2.e4m3x2 %r133, %rs88;}

	// end inline asm
	cvt.u16.u32 	%rs89, %r133;
	// begin inline asm
	{  cvt.f32.f16 %f220, %rs89;}

	// end inline asm
	mul.f32 	%f221, %f394, %f220;
	ld.shared.f32 	%f222, [_ZZN8fp8_gemm33fp8_indexed_moe_gemm_tiled_kernelI6__halfLi64ELi64EEEvPKT_PK13__nv_fp8_e4m3PKfPKjPS2_iiiiiiiibE7s_input+28];
	fma.rn.f32 	%f456, %f222, %f221, %f456;
	add.s32 	%r16, %r414, 8;
	setp.ge.s32 	%p26, %r16, %r76;
	@%p26 bra 	$L__BB2_202;
	ld.global.nc.u8 	%rs90, [%rd9+8];
	cvt.u16.u8 	%rs8, %rs90;
	rem.s32 	%r134, %r16, %r79;
	setp.ne.s32 	%p27, %r134, 0;
	@%p27 bra 	$L__BB2_36;
	div.s32 	%r135, %r4, %r78;
	div.s32 	%r136, %r16, %r79;
	mad.lo.s32 	%r137, %r135, %r77, %r136;
	mul.wide.s32 	%rd52, %r137, 4;
	add.s64 	%rd53, %rd5, %rd52;
	ld.global.nc.f32 	%f394, [%rd53];
$L__BB2_36:
	and.b16  	%rs91, %rs8, 255;
	// begin inline asm
	{cvt.rn.f16x2.e4m3x2 %r138, %rs91;}

	// end inline asm
	cvt.u16.u32 	%rs92, %r138;
	// begin inline asm
	{  cvt.f32.f16 %f223, %rs92;}

	// end inline asm
	mul.f32 	%f224, %f394, %f223;
	ld.shared.f32 	%f225, [_ZZN8fp8_gemm33fp8_indexed_moe_gemm_tiled_kernelI6__halfLi64ELi64EEEvPKT_PK13__nv_fp8_e4m3PKfPKjPS2_iiiiiiiibE7s_input+32];
	fma.rn.f32 	%f456, %f225, %f224, %f456;
	add.s32 	%r17, %r414, 9;
	setp.ge.s32 	%p28, %r17, %r76;
	@%p28 bra 	$L__BB2_202;
	ld.global.nc.u8 	%rs93, [%rd9+9];
	cvt.u16.u8 	%rs9, %rs93;
	rem.s32 	%r139, %r17, %r79;
	setp.ne.s32 	%p29, %r139, 0;
	@%p29 bra 	$L__BB2_39;
	div.s32 	%r140, %r4, %r78;
	div.s32 	%r141, %r17, %r79;
	mad.lo.s32 	%r142, %r140, %r77, %r141;
	mul.wide.s32 	%rd54, %r142, 4;
	add.s64 	%rd55, %rd5, %rd54;
	ld.global.nc.f32 	%f394, [%rd55];
$L__BB2_39:
	and.b16  	%rs94, %rs9, 255;
	// begin inline asm
	{cvt.rn.f16x2.e4m3x2 %r143, %rs94;}

	// end inline asm
	cvt.u16.u32 	%rs95, %r143;
	// begin inline asm
	{  cvt.f32.f16 %f226, %rs95;}

	// end inline asm
	mul.f32 	%f227, %f394, %f226;
	ld.shared.f32 	%f228, [_ZZN8fp8_gemm33fp8_indexed_moe_gemm_tiled_kernelI6__halfLi64ELi64EEEvPKT_PK13__nv_fp8_e4m3PKfPKjPS2_iiiiiiiibE7s_input+36];
	fma.rn.f32 	%f456, %f228, %f227, %f456;
	add.s32 	%r18, %r414, 10;
	setp.ge.s32 	%p30, %r18, %r76;
	@%p30 bra 	$L__BB2_202;
	ld.global.nc.u8 	%rs96, [%rd9+10];
	cvt.u16.u8 	%rs10, %rs96;
	rem.s32 	%r144, %r18, %r79;
	setp.ne.s32 	%p31, %r144, 0;
	@%p31 bra 	$L__BB2_42;
	div.s32 	%r145, %r4, %r78;
	div.s32 	%r146, %r18, %r79;
	mad.lo.s32 	%r147, %r145, %r77, %r146;
	mul.wide.s32 	%rd56, %r147, 4;
	add.s64 	%rd57, %rd5, %rd56;
	ld.global.nc.f32 	%f394, [%rd57];
$L__BB2_42:
	and.b16  	%rs97, %rs10, 255;
	// begin inline asm
	{cvt.rn.f16x2.e4m3x2 %r148, %rs97;}

	// end inline asm
	cvt.u16.u32 	%rs98, %r148;
	// begin inline asm
	{  cvt.f32.f16 %f229, %rs98;}

	// end inline asm
	mul.f32 	%f230, %f394, %f229;
	ld.shared.f32 	%f231, [_ZZN8fp8_gemm33fp8_indexed_moe_gemm_tiled_kernelI6__halfLi64ELi64EEEvPKT_PK13__nv_fp8_e4m3PKfPKjPS2_iiiiiiiibE7s_input+40];
	fma.rn.f32 	%f456, %f231, %f230, %f456;
	add.s32 	%r19, %r414, 11;
	setp.ge.s32 	%p32, %r19, %r76;
	@%p32 bra 	$L__BB2_202;
	ld.global.nc.u8 	%rs99, [%rd9+11];
	cvt.u16.u8 	%rs11, %rs99;
	rem.s32 	%r149, %r19, %r79;
	setp.ne.s32 	%p33, %r149, 0;
	@%p33 bra 	$L__BB2_45;
	div.s32 	%r150, %r4, %r78;
	div.s32 	%r151, %r19, %r79;
	mad.lo.s32 	%r152, %r150, %r77, %r151;
	mul.wide.s32 	%rd58, %r152, 4;
	add.s64 	%rd59, %rd5, %rd58;
	ld.global.nc.f32 	%f394, [%rd59];
$L__BB2_45:
	and.b16  	%rs100, %rs11, 255;
	// begin inline asm
	{cvt.rn.f16x2.e4m3x2 %r153, %rs100;}

	// end inline asm
	cvt.u16.u32 	%rs101, %r153;
	// begin inline asm
	{  cvt.f32.f16 %f232, %rs101;}

	// end inline asm
	mul.f32 	%f233, %f394, %f232;
	ld.shared.f32 	%f234, [_ZZN8fp8_gemm33fp8_indexed_moe_gemm_tiled_kernelI6__halfLi64ELi64EEEvPKT_PK13__nv_fp8_e4m3PKfPKjPS2_iiiiiiiibE7s_input+44];
	fma.rn.f32 	%f456, %f234, %f233, %f456;
	add.s32 	%r20, %r414, 12;
	setp.ge.s32 	%p34, %r20, %r76;
	@%p34 bra 	$L__BB2_202;
	ld.global.nc.u8 	%rs102, [%rd9+12];
	cvt.u16.u8 	%rs12, %rs102;
	rem.s32 	%r154, %r20, %r79;
	setp.ne.s32 	%p35, %r154, 0;
	@%p35 bra 	$L__BB2_48;
	div.s32 	%r155, %r4, %r78;
	div.s32 	%r156, %r20, %r79;
	mad.lo.s32 	%r157, %r155, %r77, %r156;
	mul.wide.s32 	%rd60, %r157, 4;
	add.s64 	%rd61, %rd5, %rd60;
	ld.global.nc.f32 	%f394, [%rd61];
$L__BB2_48:
	and.b16  	%rs103, %rs12, 255;
	// begin inline asm
	{cvt.rn.f16x2.e4m3x2 %r158, %rs103;}

	// end inline asm
	cvt.u16.u32 	%rs104, %r158;
	// begin inline asm
	{  cvt.f32.f16 %f235, %rs104;}

	// end inline asm
	mul.f32 	%f236, %f394, %f235;
	ld.shared.f32 	%f237, [_ZZN8fp8_gemm33fp8_indexed_moe_gemm_tiled_kernelI6__halfLi64ELi64EEEvPKT_PK13__nv_fp8_e4m3PKfPKjPS2_iiiiiiiibE7s_input+48];
	fma.rn.f32 	%f456, %f237, %f236, %f456;
	add.s32 	%r21, %r414, 13;
	setp.ge.s32 	%p36, %r21, %r76;
	@%p36 bra 	$L__BB2_202;
	ld.global.nc.u8 	%rs105, [%rd9+13];
	cvt.u16.u8 	%rs13, %rs105;
	rem.s32 	%r159, %r21, %r79;
	setp.ne.s32 	%p37, %r159, 0;
	@%p37 bra 	$L__BB2_51;
	div.s32 	%r160, %r4, %r78;
	div.s32 	%r161, %r21, %r79;
	mad.lo.s32 	%r162, %r160, %r77, %r161;
	mul.wide.s32 	%rd62, %r162, 4;
	add.s64 	%rd63, %rd5, %rd62;
	ld.global.nc.f32 	%f394, [%rd63];
$L__BB2_51:
	and.b16  	%rs106, %rs13, 255;
	// begin inline asm
	{cvt.rn.f16x2.e4m3x2 %r163, %rs106;}

	// end inline asm
	cvt.u16.u32 	%rs107, %r163;
	// begin inline asm
	{  cvt.f32.f16 %f238, %rs107;}

	// end inline asm
	mul.f32 	%f239, %f394, %f238;
	ld.shared.f32 	%f240, [_ZZN8fp8_gemm33fp8_indexed_moe_gemm_tiled_kernelI6__halfLi64ELi64EEEvPKT_PK13__nv_fp8_e4m3PKfPKjPS2_iiiiiiiibE7s_input+52];
	fma.rn.f32 	%f456, %f240, %f239, %f456;
	add.s32 	%r22, %r414, 14;
	setp.ge.s32 	%p38, %r22, %r76;
	@%p38 bra 	$L__BB2_202;
	ld.global.nc.u8 	%rs108, [%rd9+14];
	cvt.u16.u8 	%rs14, %rs108;
	rem.s32 	%r164, %r22, %r79;
	setp.ne.s32 	%p39, %r164, 0;
	@%p39 bra 	$L__BB2_54;
	div.s32 	%r165, %r4, %r78;
	div.s32 	%r166, %r22, %r79;
	mad.lo.s32 	%r167, %r165, %r77, %r166;
	mul.wide.s32 	%rd64, %r167, 4;
	add.s64 	%rd65, %rd5, %rd64;
	ld.global.nc.f32 	%f394, [%rd65];
$L__BB2_54:
	and.b16  	%rs109, %rs14, 255;
	// begin inline asm
	{cvt.rn.f16x2.e4m3x2 %r168, %rs109;}

	// end inline asm
	cvt.u16.u32 	%rs110, %r168;
	// begin inline asm
	{  cvt.f32.f16 %f241, %rs110;}

	// end inline asm
	mul.f32 	%f242, %f394, %f241;
	ld.shared.f32 	%f243, [_ZZN8fp8_gemm33fp8_indexed_moe_gemm_tiled_kernelI6__halfLi64ELi64EEEvPKT_PK13__nv_fp8_e4m3PKfPKjPS2_iiiiiiiibE7s_input+56];
	fma.rn.f32 	%f456, %f243, %f242, %f456;
	add.s32 	%r23, %r414, 15;
	setp.ge.s32 	%p40, %r23, %r76;
	@%p40 bra 	$L__BB2_202;
	ld.global.nc.u8 	%rs111, [%rd9+15];
	cvt.u16.u8 	%rs15, %rs111;
	rem.s32 	%r169, %r23, %r79;
	setp.ne.s32 	%p41, %r169, 0;
	@%p41 bra 	$L__BB2_57;
	div.s32 	%r170, %r4, %r78;
	div.s32 	%r171, %r23, %r79;
	mad.lo.s32 	%r172, %r170, %r77, %r171;
	mul.wide.s32 	%rd66, %r172, 4;
	add.s64 	%rd67, %rd5, %rd66;
	ld.global.nc.f32 	%f394, [%rd67];
$L__BB2_57:
	and.b16  	%rs112, %rs15, 255;
	// begin inline asm
	{cvt.rn.f16x2.e4m3x2 %r173, %rs112;}

	// end inline asm
	cvt.u16.u32 	%rs113, %r173;
	// begin inline asm
	{  cvt.f32.f16 %f244, %rs113;}

	// end inline asm
	mul.f32 	%f245, %f394, %f244;
	ld.shared.f32 	%f246, [_ZZN8fp8_gemm33fp8_indexed_moe_gemm_tiled_kernelI6__halfLi64ELi64EEEvPKT_PK13__nv_fp8_e4m3PKfPKjPS2_iiiiiiiibE7s_input+60];
	fma.rn.f32 	%f456, %f246, %f245, %f456;
	add.s32 	%r24, %r414, 16;
	setp.ge.s32 	%p42, %r24, %r76;
	@%p42 bra 	$L__BB2_202;
	ld.global.nc.u8 	%rs114, [%rd9+16];
	cvt.u16.u8 	%rs16, %rs114;
	rem.s32 	%r174, %r24, %r79;
	setp.ne.s32 	%p43, %r174, 0;
	@%p43 bra 	$L__BB2_60;
	div.s32 	%r175, %r4, %r78;
	div.s32 	%r176, %r24, %r79;
	mad.lo.s32 	%r177, %r175, %r77, %r176;
	mul.wide.s32 	%rd68, %r177, 4;
	add.s64 	%rd69, %rd5, %rd68;
	ld.global.nc.f32 	%f394, [%rd69];
$L__BB2_60:
	and.b16  	%rs115, %rs16, 255;
	// begin inline asm
	{cvt.rn.f16x2.e4m3x2 %r178, %rs115;}

	// end inline asm
	cvt.u16.u32 	%rs116, %r178;
	// begin inline asm
	{  cvt.f32.f16 %f247, %rs116;}

	// end inline asm
	mul.f32 	%f248, %f394, %f247;
	ld.shared.f32 	%f249, [_ZZN8fp8_gemm33fp8_indexed_moe_gemm_tiled_kernelI6__halfLi64ELi64EEEvPKT_PK13__nv_fp8_e4m3PKfPKjPS2_iiiiiiiibE7s_input+64];
	fma.rn.f32 	%f456, %f249, %f248, %f456;
	add.s32 	%r25, %r414, 17;
	setp.ge.s32 	%p44, %r25, %r76;
	@%p44 bra 	$L__BB2_202;
	ld.global.nc.u8 	%rs117, [%rd9+17];
	cvt.u16.u8 	%rs17, %rs117;
	rem.s32 	%r179, %r25, %r79;
	setp.ne.s32 	%p45, %r179, 0;
	@%p45 bra 	$L__BB2_63;
	div.s32 	%r180, %r4, %r78;
	div.s32 	%r181, %r25, %r79;
	mad.lo.s32 	%r182, %r180, %r77, %r181;
	mul.wide.s32 	%rd70, %r182, 4;
	add.s64 	%rd71, %rd5, %rd70;
	ld.global.nc.f32 	%f394, [%rd71];
$L__BB2_63:
	and.b16  	%rs118, %rs17, 255;
	// begin inline asm
	{cvt.rn.f16x2.e4m3x2 %r183, %rs118;}

	// end inline asm
	cvt.u16.u32 	%rs119, %r183;
	// begin inline asm
	{  cvt.f32.f16 %f250, %rs119;}

	// end inline asm
	mul.f32 	%f251, %f394, %f250;
	ld.shared.f32 	%f252, [_ZZN8fp8_gemm33fp8_indexed_moe_gemm_tiled_kernelI6__halfLi64ELi64EEEvPKT_PK13__nv_fp8_e4m3PKfPKjPS2_iiiiiiiibE7s_input+68];
	fma.rn.f32 	%f456, %f252, %f251, %f456;
	add.s32 	%r26, %r414, 18;
	setp.ge.s32 	%p46, %r26, %r76;
	@%p46 bra 	$L__BB2_202;
	ld.global.nc.u8 	%rs120, [%rd9+18];
	cvt.u16.u8 	%rs18, %rs120;
	rem.s32 	%r184, %r26, %r79;
	setp.ne.s32 	%p47, %r184, 0;
	@%p47 bra 	$L__BB2_66;
	div.s32 	%r185, %r4, %r78;
	div.s32 	%r186, %r26, %r79;
	mad.lo.s32 	%r187, %r185, %r77, %r186;
	mul.wide.s32 	%rd72, %r187, 4;
	add.s64 	%rd73, %rd5, %rd72;
	ld.global.nc.f32 	%f394, [%rd73];
$L__BB2_66:
	and.b16  	%rs121, %rs18, 255;
	// begin inline asm
	{cvt.rn.f16x2.e4m3x2 %r188, %rs121;}

	// end inline asm
	cvt.u16.u32 	%rs122, %r188;
	// begin inline asm
	{  cvt.f32.f16 %f253, %rs122;}

	// end inline asm
	mul.f32 	%f254, %f394, %f253;
	ld.shared.f32 	%f255, [_ZZN8fp8_gemm33fp8_indexed_moe_gemm_tiled_kernelI6__halfLi64ELi64EEEvPKT_PK13__nv_fp8_e4m3PKfPKjPS2_iiiiiiiibE7s_input+72];
	fma.rn.f32 	%f456, %f255, %f254, %f456;
	add.s32 	%r27, %r414, 19;
	setp.ge.s32 	%p48, %r27, %r76;
	@%p48 bra 	$L__BB2_202;
	ld.global.nc.u8 	%rs123, [%rd9+19];
	cvt.u16.u8 	%rs19, %rs123;
	rem.s32 	%r189, %r27, %r79;
	setp.ne.s32 	%p49, %r189, 0;
	@%p49 bra 	$L__BB2_69;
	div.s32 	%r190, %r4, %r78;
	div.s32 	%r191, %r27, %r79;
	mad.lo.s32 	%r192, %r190, %r77, %r191;
	mul.wide.s32 	%rd74, %r192, 4;
	add.s64 	%rd75, %rd5, %rd74;
	ld.global.nc.f32 	%f394, [%rd75];
$L__BB2_69:
	and.b16  	%rs124, %rs19, 255;
	// begin inline asm
	{cvt.rn.f16x2.e4m3x2 %r193, %rs124;}

	// end inline asm
	cvt.u16.u32 	%rs125, %r193;
	// begin inline asm
	{  cvt.f32.f16 %f256, %rs125;}

	// end inline asm
	mul.f32 	%f257, %f394, %f256;
	ld.shared.f32 	%f258, [_ZZN8fp8_gemm33fp8_indexed_moe_gemm_tiled_kernelI6__halfLi64ELi64EEEvPKT_PK13__nv_fp8_e4m3PKfPKjPS2_iiiiiiiibE7s_input+76];
	fma.rn.f32 	%f456, %f258, %f257, %f456;
	add.s32 	%r28, %r414, 20;
	setp.ge.s32 	%p50, %r28, %r76;
	@%p50 bra 	$L__BB2_202;
	ld.global.nc.u8 	%rs126, [%rd9+20];
	cvt.u16.u8 	%rs20, %rs126;
	rem.s32 	%r194, %r28, %r79;
	setp.ne.s32 	%p51, %r194, 0;
	@%p51 bra 	$L__BB2_72;
	div.s32 	%r195, %r4, %r78;
	div.s32 	%r196, %r28, %r79;
	mad.lo.s32 	%r197, %r195, %r77, %r196;
	mul.wide.s32 	%rd76, %r197, 4;
	add.s64 	%rd77, %rd5, %rd76;
	ld.global.nc.f32 	%f394, [%rd77];
$L__BB2_72:
	and.b16  	%rs127, %rs20, 255;
	// begin inline asm
	{cvt.rn.f16x2.e4m3x2 %r198, %rs127;}

	// end inline asm
	cvt.u16.u32 	%rs128, %r198;
	// begin inline asm
	{  cvt.f32.f16 %f259, %rs128;}

	// end inline asm
	mul.f32 	%f260, %f394, %f259;
	ld.shared.f32 	%f261, [_ZZN8fp8_gemm33fp8_indexed_moe_gemm_tiled_kernelI6__halfLi64ELi64EEEvPKT_PK13__nv_fp8_e4m3PKfPKjPS2_iiiiiiiibE7s_input+80];
	fma.rn.f32 	%f456, %f261, %f260, %f456;
	add.s32 	%r29, %r414, 21;
	setp.ge.s32 	%p52, %r29, %r76;
	@%p52 bra 	$L__BB2_202;
	ld.global.nc.u8 	%rs129, [%rd9+21];
	cvt.u16.u8 	%rs21, %rs129;
	rem.s32 	%r199, %r29, %r79;
	setp.ne.s32 	%p53, %r199, 0;
	@%p53 bra 	$L__BB2_75;
	div.s32 	%r200, %r4, %r78;
	div.s32 	%r201, %r29, %r79;
	mad.lo.s32 	%r202, %r200, %r77, %r201;
	mul.wide.s32 	%rd78, %r202, 4;
	add.s64 	%rd79, %rd5, %rd78;
	ld.global.nc.f32 	%f394, [%rd79];
$L__BB2_75:
	and.b16  	%rs130, %rs21, 255;
	// begin inline asm
	{cvt.rn.f16x2.e4m3x2 %r203, %rs130;}

	// end inline asm
	cvt.u16.u32 	%rs131, %r203;
	// begin inline asm
	{  cvt.f32.f16 %f262, %rs131;}

	// end inline asm
	mul.f32 	%f263, %f394, %f262;
	ld.shared.f32 	%f264, [_ZZN8fp8_gemm33fp8_indexed_moe_gemm_tiled_kernelI6__halfLi64ELi64EEEvPKT_PK13__nv_fp8_e4m3PKfPKjPS2_iiiiiiiibE7s_input+84];
	fma.rn.f32 	%f456, %f264, %f263, %f456;
	add.s32 	%r30, %r414, 22;
	setp.ge.s32 	%p54, %r30, %r76;
	@%p54 bra 	$L__BB2_202;
	ld.global.nc.u8 	%rs132, [%rd9+22];
	cvt.u16.u8 	%rs22, %rs132;
	rem.s32 	%r204, %r30, %r79;
	setp.ne.s32 	%p55, %r204, 0;
	@%p55 bra 	$L__BB2_78;
	div.s32 	%r205, %r4, %r78;
	div.s32 	%r206, %r30, %r79;
	mad.lo.s32 	%r207, %r205, %r77, %r206;
	mul.wide.s32 	%rd80, %r207, 4;
	add.s64 	%rd81, %rd5, %rd80;
	ld.global.nc.f32 	%f394, [%rd81];
$L__BB2_78:
	and.b16  	%rs133, %rs22, 255;
	// begin inline asm
	{cvt.rn.f16x2.e4m3x2 %r208, %rs133;}

	// end inline asm
	cvt.u16.u32 	%rs134, %r208;
	// begin inline asm
	{  cvt.f32.f16 %f265, %rs134;}

	// end inline asm
	mul.f32 	%f266, %f394, %f265;
	ld.shared.f32 	%f267, [_ZZN8fp8_gemm33fp8_indexed_moe_gemm_tiled_kernelI6__halfLi64ELi64EEEvPKT_PK13__nv_fp8_e4m3PKfPKjPS2_iiiiiiiibE7s_input+88];
	fma.rn.f32 	%f456, %f267, %f266, %f456;
	add.s32 	%r31, %r414, 23;
	setp.ge.s32 	%p56, %r31, %r76;
	@%p56 bra 	$L__BB2_202;
	ld.global.nc.u8 	%rs135, [%rd9+23];
	cvt.u16.u8 	%rs23, %rs135;
	rem.s32 	%r209, %r31, %r79;
	setp.ne.s32 	%p57, %r209, 0;
	@%p57 bra 	$L__BB2_81;
	div.s32 	%r210, %r4, %r78;
	div.s32 	%r211, %r31, %r79;
	mad.lo.s32 	%r212, %r210, %r77, %r211;
	mul.wide.s32 	%rd82, %r212, 4;
	add.s64 	%rd83, %rd5, %rd82;
	ld.global.nc.f32 	%f394, [%rd83];
$L__BB2_81:
	and.b16  	%rs136, %rs23, 255;
	// begin inline asm
	{cvt.rn.f16x2.e4m3x2 %r213, %rs136;}

	// end inline asm
	cvt.u16.u32 	%rs137, %r213;
	// begin inline asm
	{  cvt.f32.f16 %f268, %rs137;}

	// end inline asm
	mul.f32 	%f269, %f394, %f268;
	ld.shared.f32 	%f270, [_ZZN8fp8_gemm33fp8_indexed_moe_gemm_tiled_kernelI6__halfLi64ELi64EEEvPKT_PK13__nv_fp8_e4m3PKfPKjPS2_iiiiiiiibE7s_input+92];
	fma.rn.f32 	%f456, %f270, %f269, %f456;
	add.s32 	%r32, %r414, 24;
	setp.ge.s32 	%p58, %r32, %r76;
	@%p58 bra 	$L__BB2_202;
	ld.global.nc.u8 	%rs138, [%rd9+24];
	cvt.u16.u8 	%rs24, %rs138;
	rem.s32 	%r214, %r32, %r79;
	setp.ne.s32 	%p59, %r214, 0;
	@%p59 bra 	$L__BB2_84;
	div.s32 	%r215, %r4, %r78;
	div.s32 	%r216, %r32, %r79;
	mad.lo.s32 	%r217, %r215, %r77, %r216;
	mul.wide.s32 	%rd84, %r217, 4;
	add.s64 	%rd85, %rd5, %rd84;
	ld.global.nc.f32 	%f394, [%rd85];
$L__BB2_84:
	and.b16  	%rs139, %rs24, 255;
	// begin inline asm
	{cvt.rn.f16x2.e4m3x2 %r218, %rs139;}

	// end inline asm
	cvt.u16.u32 	%rs140, %r218;
	// begin inline asm
	{  cvt.f32.f16 %f271, %rs140;}

	// end inline asm
	mul.f32 	%f272, %f394, %f271;
	ld.shared.f32 	%f273, [_ZZN8fp8_gemm33fp8_indexed_moe_gemm_tiled_kernelI6__halfLi64ELi64EEEvPKT_PK13__nv_fp8_e4m3PKfPKjPS2_iiiiiiiibE7s_input+96];
	fma.rn.f32 	%f456, %f273, %f272, %f456;
	add.s32 	%r33, %r414, 25;
	setp.ge.s32 	%p60, %r33, %r76;
	@%p60 bra 	$L__BB2_202;
	ld.global.nc.u8 	%rs141, [%rd9+25];
	cvt.u16.u8 	%rs25, %rs141;
	rem.s32 	%r219, %r33, %r79;
	setp.ne.s32 	%p61, %r219, 0;
	@%p61 bra 	$L__BB2_87;
	div.s32 	%r220, %r4, %r78;
	div.s32 	%r221, %r33, %r79;
	mad.lo.s32 	%r222, %r220, %r77, %r221;
	mul.wide.s32 	%rd86, %r222, 4;
	add.s64 	%rd87, %rd5, %rd86;
	ld.global.nc.f32 	%f394, [%rd87];
$L__BB2_87:
	and.b16  	%rs142, %rs25, 255;
	// begin inline asm
	{cvt.rn.f16x2.e4m3x2 %r223, %rs142;}

	// end inline asm
	cvt.u16.u32 	%rs143, %r223;
	// begin inline asm
	{  cvt.f32.f16 %f274, %rs143;}

	// end inline asm
	mul.f32 	%f275, %f394, %f274;
	ld.shared.f32 	%f276, [_ZZN8fp8_gemm33fp8_indexed_moe_gemm_tiled_kernelI6__halfLi64ELi64EEEvPKT_PK13__nv_fp8_e4m3PKfPKjPS2_iiiiiiiibE7s_input+100];
	fma.rn.f32 	%f456, %f276, %f275, %f456;
	add.s32 	%r34, %r414, 26;
	setp.ge.s32 	%p62, %r34, %r76;
	@%p62 bra 	$L__BB2_202;
	ld.global.nc.u8 	%rs144, [%rd9+26];
	cvt.u16.u8 	%rs26, %rs144;
	rem.s32 	%r224, %r34, %r79;
	setp.ne.s32 	%p63, %r224, 0;
	@%p63 bra 	$L__BB2_90;
	div.s32 	%r225, %r4, %r78;
	div.s32 	%r226, %r34, %r79;
	mad.lo.s32 	%r227, %r225, %r77, %r226;
	mul.wide.s32 	%rd88, %r227, 4;
	add.s64 	%rd89, %rd5, %rd88;
	ld.global.nc.f32 	%f394, [%rd89];
$L__BB2_90:
	and.b16  	%rs145, %rs26, 255;
	// begin inline asm
	{cvt.rn.f16x2.e4m3x2 %r228, %rs145;}

	// end inline asm
	cvt.u16.u32 	%rs146, %r228;
	// begin inline asm
	{  cvt.f32.f16 %f277, %rs146;}

	// end inline asm
	mul.f32 	%f278, %f394, %f277;
	ld.shared.f32 	%f279, [_ZZN8fp8_gemm33fp8_indexed_moe_gemm_tiled_kernelI6__halfLi64ELi64EEEvPKT_PK13__nv_fp8_e4m3PKfPKjPS2_iiiiiiiibE7s_input+104];
	fma.rn.f32 	%f456, %f279, %f278, %f456;
	add.s32 	%r35, %r414, 27;
	setp.ge.s32 	%p64, %r35, %r76;
	@%p64 bra 	$L__BB2_202;
	ld.global.nc.u8 	%rs147, [%rd9+27];
	cvt.u16.u8 	%rs27, %rs147;
	rem.s32 	%r229, %r35, %r79;
	setp.ne.s32 	%p65, %r229, 0;
	@%p65 bra 	$L__BB2_93;
	div.s32 	%r230, %r4, %r78;
	div.s32 	%r231, %r35, %r79;
	mad.lo.s32 	%r232, %r230, %r77, %r231;
	mul.wide.s32 	%rd90, %r232, 4;
	add.s64 	%rd91, %rd5, %rd90;
	ld.global.nc.f32 	%f394, [%rd91];
$L__BB2_93:
	and.b16  	%rs148, %rs27, 255;
	// begin inline asm
	{cvt.rn.f16x2.e4m3x2 %r233, %rs148;}

	// end inline asm
	cvt.u16.u32 	%rs149, %r233;
	// begin inline asm
	{  cvt.f32.f16 %f280, %rs149;}

	// end inline asm
	mul.f32 	%f281, %f394, %f280;
	ld.shared.f32 	%f282, [_ZZN8fp8_gemm33fp8_indexed_moe_gemm_tiled_kernelI6__halfLi64ELi64EEEvPKT_PK13__nv_fp8_e4m3PKfPKjPS2_iiiiiiiibE7s_input+108];
	fma.rn.f32 	%f456, %f282, %f281, %f456;
	add.s32 	%r36, %r414, 28;
	setp.ge.s32 	%p66, %r36, %r76;
	@%p66 bra 	$L__BB2_202;
	ld.global.nc.u8 	%rs150, [%rd9+28];
	cvt.u16.u8 	%rs28, %rs150;
	rem.s32 	%r234, %r36, %r79;
	setp.ne.s32 	%p67, %r234, 0;
	@%p67 bra 	$L__BB2_96;
	div.s32 	%r235, %r4, %r78;
	div.s32 	%r236, %r36, %r79;
	mad.lo.s32 	%r237, %r235, %r77, %r236;
	mul.wide.s32 	%rd92, %r237, 4;
	add.s64 	%rd93, %rd5, %rd92;
	ld.global.nc.f32 	%f394, [%rd93];
$L__BB2_96:
	and.b16  	%rs151, %rs28, 255;
	// begin inline asm
	{cvt.rn.f16x2.e4m3x2 %r238, %rs151;}

	// end inline asm
	cvt.u16.u32 	%rs152, %r238;
	// begin inline asm
	{  cvt.f32.f16 %f283, %rs152;}

	// end inline asm
	mul.f32 	%f284, %f394, %f283;
	ld.shared.f32 	%f285, [_ZZN8fp8_gemm33fp8_indexed_moe_gemm_tiled_kernelI6__halfLi64ELi64EEEvPKT_PK13__nv_fp8_e4m3PKfPKjPS2_iiiiiiiibE7s_input+112];
	fma.rn.f32 	%f456, %f285, %f284, %f456;
	add.s32 	%r37, %r414, 29;
	setp.ge.s32 	%p68, %r37, %r76;
	@%p68 bra 	$L__BB2_202;
	ld.global.nc.u8 	%rs153, [%rd9+29];
	cvt.u16.u8 	%rs29, %rs153;
	rem.s32 	%r239, %r37, %r79;
	setp.ne.s32 	%p69, %r239, 0;
	@%p69 bra 	$L__BB2_99;
	div.s32 	%r240, %r4, %r78;
	div.s32 	%r241, %r37, %r79;
	mad.lo.s32 	%r242, %r240, %r77, %r241;
	mul.wide.s32 	%rd94, %r242, 4;
	add.s64 	%rd95, %rd5, %rd94;
	ld.global.nc.f32 	%f394, [%rd95];
$L__BB2_99:
	and.b16  	%rs154, %rs29, 255;
	// begin inline asm
	{cvt.rn.f16x2.e4m3x2 %r243, %rs154;}

	// end inline asm
	cvt.u16.u32 	%rs155, %r243;
	// begin inline asm
	{  cvt.f32.f16 %f286, %rs155;}

	// end inline asm
	mul.f32 	%f287, %f394, %f286;
	ld.shared.f32 	%f288, [_ZZN8fp8_gemm33fp8_indexed_moe_gemm_tiled_kernelI6__halfLi64ELi64EEEvPKT_PK13__nv_fp8_e4m3PKfPKjPS2_iiiiiiiibE7s_input+116];
	fma.rn.f32 	%f456, %f288, %f287, %f456;
	add.s32 	%r38, %r414, 30;
	setp.ge.s32 	%p70, %r38, %r76;
	@%p70 bra 	$L__BB2_202;
	ld.global.nc.u8 	%rs156, [%rd9+30];
	cvt.u16.u8 	%rs30, %rs156;
	rem.s32 	%r244, %r38, %r79;
	setp.ne.s32 	%p71, %r244, 0;
	@%p71 bra 	$L__BB2_102;
	div.s32 	%r245, %r4, %r78;
	div.s32 	%r246, %r38, %r79;
	mad.lo.s32 	%r247, %r245, %r77, %r246;
	mul.wide.s32 	%rd96, %r247, 4;
	add.s64 	%rd97, %rd5, %rd96;
	ld.global.nc.f32 	%f394, [%rd97];
$L__BB2_102:
	and.b16  	%rs157, %rs30, 255;
	// begin inline asm
	{cvt.rn.f16x2.e4m3x2 %r248, %rs157;}

	// end inline asm
	cvt.u16.u32 	%rs158, %r248;
	// begin inline asm
	{  cvt.f32.f16 %f289, %rs158;}

	// end inline asm
	mul.f32 	%f290, %f394, %f289;
	ld.shared.f32 	%f291, [_ZZN8fp8_gemm33fp8_indexed_moe_gemm_tiled_kernelI6__halfLi64ELi64EEEvPKT_PK13__nv_fp8_e4m3PKfPKjPS2_iiiiiiiibE7s_input+120];
	fma.rn.f32 	%f456, %f291, %f290, %f456;
	add.s32 	%r39, %r414, 31;
	setp.ge.s32 	%p72, %r39, %r76;
	@%p72 bra 	$L__BB2_202;
	ld.global.nc.u8 	%rs159, [%rd9+31];
	cvt.u16.u8 	%rs31, %rs159;
	rem.s32 	%r249, %r39, %r79;
	setp.ne.s32 	%p73, %r249, 0;
	@%p73 bra 	$L__BB2_105;
	div.s32 	%r250, %r4, %r78;
	div.s32 	%r251, %r39, %r79;
	mad.lo.s32 	%r252, %r250, %r77, %r251;
	mul.wide.s32 	%rd98, %r252, 4;
	add.s64 	%rd99, %rd5, %rd98;
	ld.global.nc.f32 	%f394, [%rd99];
$L__BB2_105:
	and.b16  	%rs160, %rs31, 255;
	// begin inline asm
	{cvt.rn.f16x2.e4m3x2 %r253, %rs160;}

	// end inline asm
	cvt.u16.u32 	%rs161, %r253;
	// begin inline asm
	{  cvt.f32.f16 %f292, %rs161;}

	// end inline asm
	mul.f32 	%f293, %f394, %f292;
	ld.shared.f32 	%f294, [_ZZN8fp8_gemm33fp8_indexed_moe_gemm_tiled_kernelI6__halfLi64ELi64EEEvPKT_PK13__nv_fp8_e4m3PKfPKjPS2_iiiiiiiibE7s_input+124];
	fma.rn.f32 	%f456, %f294, %f293, %f456;
	add.s32 	%r40, %r414, 32;
	setp.ge.s32 	%p74, %r40, %r76;
	@%p74 bra 	$L__BB2_202;
	ld.global.nc.u8 	%rs162, [%rd9+32];
	cvt.u16.u8 	%rs32, %rs162;
	rem.s32 	%r254, %r40, %r79;
	setp.ne.s32 	%p75, %r254, 0;
	@%p75 bra 	$L__BB2_108;
	div.s32 	%r255, %r4, %r78;
	div.s32 	%r256, %r40, %r79;
	mad.lo.s32 	%r257, %r255, %r77, %r256;
	mul.wide.s32 	%rd100, %r257, 4;
	add.s64 	%rd101, %rd5, %rd100;
	ld.global.nc.f32 	%f394, [%rd101];
$L__BB2_108:
	and.b16  	%rs163, %rs32, 255;
	// begin inline asm
	{cvt.rn.f16x2.e4m3x2 %r258, %rs163;}

	// end inline asm
	cvt.u16.u32 	%rs164, %r258;
	// begin inline asm
	{  cvt.f32.f16 %f295, %rs164;}

	// end inline asm
	mul.f32 	%f296, %f394, %f295;
	ld.shared.f32 	%f297, [_ZZN8fp8_gemm33fp8_indexed_moe_gemm_tiled_kernelI6__halfLi64ELi64EEEvPKT_PK13__nv_fp8_e4m3PKfPKjPS2_iiiiiiiibE7s_input+128];
	fma.rn.f32 	%f456, %f297, %f296, %f456;
	add.s32 	%r41, %r414, 33;
	setp.ge.s32 	%p76, %r41, %r76;
	@%p76 bra 	$L__BB2_202;
	ld.global.nc.u8 	%rs165, [%rd9+33];
	cvt.u16.u8 	%rs33, %rs165;
	rem.s32 	%r259, %r41, %r79;
	setp.ne.s32 	%p77, %r259, 0;
	@%p77 bra 	$L__BB2_111;
	div.s32 	%r260, %r4, %r78;
	div.s32 	%r261, %r41, %r79;
	mad.lo.s32 	%r262, %r260, %r77, %r261;
	mul.wide.s32 	%rd102, %r262, 4;
	add.s64 	%rd103, %rd5, %rd102;
	ld.global.nc.f32 	%f394, [%rd103];
$L__BB2_111:
	and.b16  	%rs166, %rs33, 255;
	// begin inline asm
	{cvt.rn.f16x2.e4m3x2 %r263, %rs166;}

	// end inline asm
	cvt.u16.u32 	%rs167, %r263;
	// begin inline asm
	{  cvt.f32.f16 %f298, %rs167;}

	// end inline asm
	mul.f32 	%f299, %f394, %f298;
	ld.shared.f32 	%f300, [_ZZN8fp8_gemm33fp8_indexed_moe_gemm_tiled_kernelI6__halfLi64ELi64EEEvPKT_PK13__nv_fp8_e4m3PKfPKjPS2_iiiiiiiibE7s_input+132];
	fma.rn.f32 	%f456, %f300, %f299, %f456;
	add.s32 	%r42, %r414, 34;
	setp.ge.s32 	%p78, %r42, %r76;
	@%p78 bra 	$L__BB2_202;
	ld.global.nc.u8 	%rs168, [%rd9+34];
	cvt.u16.u8 	%rs34, %rs168;
	rem.s32 	%r264, %r42, %r79;
	setp.ne.s32 	%p79, %r264, 0;
	@%p79 bra 	$L__BB2_114;
	div.s32 	%r265, %r4, %r78;
	div.s32 	%r266, %r42, %r79;
	mad.lo.s32 	%r267, %r265, %r77, %r266;
	mul.wide.s32 	%rd104, %r267, 4;
	add.s64 	%rd105, %rd5, %rd104;
	ld.global.nc.f32 	%f394, [%rd105];
$L__BB2_114:
	and.b16  	%rs169, %rs34, 255;
	// begin inline asm
	{cvt.rn.f16x2.e4m3x2 %r268, %rs169;}

	// end inline asm
	cvt.u16.u32 	%rs170, %r268;
	// begin inline asm
	{  cvt.f32.f16 %f301, %rs170;}

	// end inline asm
	mul.f32 	%f302, %f394, %f301;
	ld.shared.f32 	%f303, [_ZZN8fp8_gemm33fp8_indexed_moe_gemm_tiled_kernelI6__halfLi64ELi64EEEvPKT_PK13__nv_fp8_e4m3PKfPKjPS2_iiiiiiiibE7s_input+136];
	fma.rn.f32 	%f456, %f303, %f302, %f456;
	add.s32 	%r43, %r414, 35;
	setp.ge.s32 	%p80, %r43, %r76;
	@%p80 bra 	$L__BB2_202;
	ld.global.nc.u8 	%rs171, [%rd9+35];
	cvt.u16.u8 	%rs35, %rs171;
	rem.s32 	%r269, %r43, %r79;
	setp.ne.s32 	%p81, %r269, 0;
	@%p81 bra 	$L__BB2_117;
	div.s32 	%r270, %r4, %r78;
	div.s32 	%r271, %r43, %r79;
	mad.lo.s32 	%r272, %r270, %r77, %r271;
	mul.wide.s32 	%rd106, %r272, 4;
	add.s64 	%rd107, %rd5, %rd106;
	ld.global.nc.f32 	%f394, [%rd107];
$L__BB2_117:
	and.b16  	%rs172, %rs35, 255;
	// begin inline asm
	{cvt.rn.f16x2.e4m3x2 %r273, %rs172;}

	// end inline asm
	cvt.u16.u32 	%rs173, %r273;
	// begin inline asm
	{  cvt.f32.f16 %f304, %rs173;}

	// end inline asm
	mul.f32 	%f305, %f394, %f304;
	ld.shared.f32 	%f306, [_ZZN8fp8_gemm33fp8_indexed_moe_gemm_tiled_kernelI6__halfLi64ELi64EEEvPKT_PK13__nv_fp8_e4m3PKfPKjPS2_iiiiiiiibE7s_input+140];
	fma.rn.f32 	%f456, %f306, %f305, %f456;
	add.s32 	%r44, %r414, 36;
	setp.ge.s32 	%p82, %r44, %r76;
	@%p82 bra 	$L__BB2_202;
	ld.global.nc.u8 	%rs174, [%rd9+36];
	cvt.u16.u8 	%rs36, %rs174;
	rem.s32 	%r274, %r44, %r79;
	setp.ne.s32 	%p83, %r274, 0;
	@%p83 bra 	$L__BB2_120;
	div.s32 	%r275, %r4, %r78;
	div.s32 	%r276, %r44, %r79;
	mad.lo.s32 	%r277, %r275, %r77, %r276;
	mul.wide.s32 	%rd108, %r277, 4;
	add.s64 	%rd109, %rd5, %rd108;
	ld.global.nc.f32 	%f394, [%rd109];
$L__BB2_120:
	and.b16  	%rs175, %rs36, 255;
	// begin inline asm
	{cvt.rn.f16x2.e4m3x2 %r278, %rs175;}

	// end inline asm
	cvt.u16.u32 	%rs176, %r278;
	// begin inline asm
	{  cvt.f32.f16 %f307, %rs176;}

	// end inline asm
	mul.f32 	%f308, %f394, %f307;
	ld.shared.f32 	%f309, [_ZZN8fp8_gemm33fp8_indexed_moe_gemm_tiled_kernelI6__halfLi64ELi64EEEvPKT_PK13__nv_fp8_e4m3PKfPKjPS2_iiiiiiiibE7s_input+144];
	fma.rn.f32 	%f456, %f309, %f308, %f456;
	add.s32 	%r45, %r414, 37;
	setp.ge.s32 	%p84, %r45, %r76;
	@%p84 bra 	$L__BB2_202;
	ld.global.nc.u8 	%rs177, [%rd9+37];
	cvt.u16.u8 	%rs37, %rs177;
	rem.s32 	%r279, %r45, %r79;
	setp.ne.s32 	%p85, %r279, 0;
	@%p85 bra 	$L__BB2_123;
	div.s32 	%r280, %r4, %r78;
	div.s32 	%r281, %r45, %r79;
	mad.lo.s32 	%r282, %r280, %r77, %r281;
	mul.wide.s32 	%rd110, %r282, 4;
	add.s64 	%rd111, %rd5, %rd110;
	ld.global.nc.f32 	%f394, [%rd111];
$L__BB2_123:
	and.b16  	%rs178, %rs37, 255;
	// begin inline asm
	{cvt.rn.f16x2.e4m3x2 %r283, %rs178;}

	// end inline asm
	cvt.u16.u32 	%rs179, %r283;
	// begin inline asm
	{  cvt.f32.f16 %f310, %rs179;}

	// end inline asm
	mul.f32 	%f311, %f394, %f310;
	ld.shared.f32 	%f312, [_ZZN8fp8_gemm33fp8_indexed_moe_gemm_tiled_kernelI6__halfLi64ELi64EEEvPKT_PK13__nv_fp8_e4m3PKfPKjPS2_iiiiiiiibE7s_input+148];
	fma.rn.f32 	%f456, %f312, %f311, %f456;
	add.s32 	%r46, %r414, 38;
	setp.ge.s32 	%p86, %r46, %r76;
	@%p86 bra 	$L__BB2_202;
	ld.global.nc.u8 	%rs180, [%rd9+38];
	cvt.u16.u8 	%rs38, %rs180;
	rem.s32 	%r284, %r46, %r79;
	setp.ne.s32 	%p87, %r284, 0;
	@%p87 bra 	$L__BB2_126;
	div.s32 	%r285, %r4, %r78;
	div.s32 	%r286, %r46, %r79;
	mad.lo.s32 	%r287, %r285, %r77, %r286;
	mul.wide.s32 	%rd112, %r287, 4;
	add.s64 	%rd113, %rd5, %rd112;
	ld.global.nc.f32 	%f394, [%rd113];
$L__BB2_126:
	and.b16  	%rs181, %rs38, 255;
	// begin inline asm
	{cvt.rn.f16x2.e4m3x2 %r288, %rs181;}

	// end inline asm
	cvt.u16.u32 	%rs182, %r288;
	// begin inline asm
	{  cvt.f32.f16 %f313, %rs182;}

	// end inline asm
	mul.f32 	%f314, %f394, %f313;
	ld.shared.f32 	%f315, [_ZZN8fp8_gemm33fp8_indexed_moe_gemm_tiled_kernelI6__halfLi64ELi64EEEvPKT_PK13__nv_fp8_e4m3PKfPKjPS2_iiiiiiiibE7s_input+152];
	fma.rn.f32 	%f456, %f315, %f314, %f456;
	add.s32 	%r47, %r414, 39;
	setp.ge.s32 	%p88, %r47, %r76;
	@%p88 bra 	$L__BB2_202;
	ld.global.nc.u8 	%rs183, [%rd9+39];
	cvt.u16.u8 	%rs39, %rs183;
	rem.s32 	%r289, %r47, %r79;
	setp.ne.s32 	%p89, %r289, 0;
	@%p89 bra 	$L__BB2_129;
	div.s32 	%r290, %r4, %r78;
	div.s32 	%r291, %r47, %r79;
	mad.lo.s32 	%r292, %r290, %r77, %r291;
	mul.wide.s32 	%rd114, %r292, 4;
	add.s64 	%rd115, %rd5, %rd114;
	ld.global.nc.f32 	%f394, [%rd115];
$L__BB2_129:
	and.b16  	%rs184, %rs39, 255;
	// begin inline asm
	{cvt.rn.f16x2.e4m3x2 %r293, %rs184;}

	// end inline asm
	cvt.u16.u32 	%rs185, %r293;
	// begin inline asm
	{  cvt.f32.f16 %f316, %rs185;}

	// end inline asm
	mul.f32 	%f317, %f394, %f316;
	ld.shared.f32 	%f318, [_ZZN8fp8_gemm33fp8_indexed_moe_gemm_tiled_kernelI6__halfLi64ELi64EEEvPKT_PK13__nv_fp8_e4m3PKfPKjPS2_iiiiiiiibE7s_input+156];
	fma.rn.f32 	%f456, %f318, %f317, %f456;
	add.s32 	%r48, %r414, 40;
	setp.ge.s32 	%p90, %r48, %r76;
	@%p90 bra 	$L__BB2_202;
	ld.global.nc.u8 	%rs186, [%rd9+40];
	cvt.u16.u8 	%rs40, %rs186;
	rem.s32 	%r294, %r48, %r79;
	setp.ne.s32 	%p91, %r294, 0;
	@%p91 bra 	$L__BB2_132;
	div.s32 	%r295, %r4, %r78;
	div.s32 	%r296, %r48, %r79;
	mad.lo.s32 	%r297, %r295, %r77, %r296;
	mul.wide.s32 	%rd116, %r297, 4;
	add.s64 	%rd117, %rd5, %rd116;
	ld.global.nc.f32 	%f394, [%rd117];
$L__BB2_132:
	and.b16  	%rs187, %rs40, 255;
	// begin inline asm
	{cvt.rn.f16x2.e4m3x2 %r298, %rs187;}

	// end inline asm
	cvt.u16.u32 	%rs188, %r298;
	// begin inline asm
	{  cvt.f32.f16 %f319, %rs188;}

	// end inline asm
	mul.f32 	%f320, %f394, %f319;
	ld.shared.f32 	%f321, [_ZZN8fp8_gemm33fp8_indexed_moe_gemm_tiled_kernelI6__halfLi64ELi64EEEvPKT_PK13__nv_fp8_e4m3PKfPKjPS2_iiiiiiiibE7s_input+160];
	fma.rn.f32 	%f456, %f321, %f320, %f456;
	add.s32 	%r49, %r414, 41;
	setp.ge.s32 	%p92, %r49, %r76;
	@%p92 bra 	$L__BB2_202;
	ld.global.nc.u8 	%rs189, [%rd9+41];
	cvt.u16.u8 	%rs41, %rs189;
	rem.s32 	%r299, %r49, %r79;
	setp.ne.s32 	%p93, %r299, 0;
	@%p93 bra 	$L__BB2_135;
	div.s32 	%r300, %r4, %r78;
	div.s32 	%r301, %r49, %r79;
	mad.lo.s32 	%r302, %r300, %r77, %r301;
	mul.wide.s32 	%rd118, %r302, 4;
	add.s64 	%rd119, %rd5, %rd118;
	ld.global.nc.f32 	%f394, [%rd119];
$L__BB2_135:
	and.b16  	%rs190, %rs41, 255;
	// begin inline asm
	{cvt.rn.f16x2.e4m3x2 %r303, %rs190;}

	// end inline asm
	cvt.u16.u32 	%rs191, %r303;
	// begin inline asm
	{  cvt.f32.f16 %f322, %rs191;}

	// end inline asm
	mul.f32 	%f323, %f394, %f322;
	ld.shared.f32 	%f324, [_ZZN8fp8_gemm33fp8_indexed_moe_gemm_tiled_kernelI6__halfLi64ELi64EEEvPKT_PK13__nv_fp8_e4m3PKfPKjPS2_iiiiiiiibE7s_input+164];
	fma.rn.f32 	%f456, %f324, %f323, %f456;
	add.s32 	%r50, %r414, 42;
	setp.ge.s32 	%p94, %r50, %r76;
	@%p94 bra 	$L__BB2_202;
	ld.global.nc.u8 	%rs192, [%rd9+42];
	cvt.u16.u8 	%rs42, %rs192;
	rem.s32 	%r304, %r50, %r79;
	setp.ne.s32 	%p95, %r304, 0;
	@%p95 bra 	$L__BB2_138;
	div.s32 	%r305, %r4, %r78;
	div.s32 	%r306, %r50, %r79;
	mad.lo.s32 	%r307, %r305, %r77, %r306;
	mul.wide.s32 	%rd120, %r307, 4;
	add.s64 	%rd121, %rd5, %rd120;
	ld.global.nc.f32 	%f394, [%rd121];
$L__BB2_138:
	and.b16  	%rs193, %rs42, 255;
	// begin inline asm
	{cvt.rn.f16x2.e4m3x2 %r308, %rs193;}

	// end inline asm
	cvt.u16.u32 	%rs194, %r308;
	// begin inline asm
	{  cvt.f32.f16 %f325, %rs194;}

	// end inline asm
	mul.f32 	%f326, %f394, %f325;
	ld.shared.f32 	%f327, [_ZZN8fp8_gemm33fp8_indexed_moe_gemm_tiled_kernelI6__halfLi64ELi64EEEvPKT_PK13__nv_fp8_e4m3PKfPKjPS2_iiiiiiiibE7s_input+168];
	fma.rn.f32 	%f456, %f327, %f326, %f456;
	add.s32 	%r51, %r414, 43;
	setp.ge.s32 	%p96, %r51, %r76;
	@%p96 bra 	$L__BB2_202;
	ld.global.nc.u8 	%rs195, [%rd9+43];
	cvt.u16.u8 	%rs43, %rs195;
	rem.s32 	%r309, %r51, %r79;
	setp.ne.s32 	%p97, %r309, 0;
	@%p97 bra 	$L__BB2_141;
	div.s32 	%r310, %r4, %r78;
	div.s32 	%r311, %r51, %r79;
	mad.lo.s32 	%r312, %r310, %r77, %r311;
	mul.wide.s32 	%rd122, %r312, 4;
	add.s64 	%rd123, %rd5, %rd122;
	ld.global.nc.f32 	%f394, [%rd123];
$L__BB2_141:
	and.b16  	%rs196, %rs43, 255;
	// begin inline asm
	{cvt.rn.f16x2.e4m3x2 %r313, %rs196;}

	// end inline asm
	cvt.u16.u32 	%rs197, %r313;
	// begin inline asm
	{  cvt.f32.f16 %f328, %rs197;}

	// end inline asm
	mul.f32 	%f329, %f394, %f328;
	ld.shared.f32 	%f330, [_ZZN8fp8_gemm33fp8_indexed_moe_gemm_tiled_kernelI6__halfLi64ELi64EEEvPKT_PK13__nv_fp8_e4m3PKfPKjPS2_iiiiiiiibE7s_input+172];
	fma.rn.f32 	%f456, %f330, %f329, %f456;
	add.s32 	%r52, %r414, 44;
	setp.ge.s32 	%p98, %r52, %r76;
	@%p98 bra 	$L__BB2_202;
	ld.global.nc.u8 	%rs198, [%rd9+44];
	cvt.u16.u8 	%rs44, %rs198;
	rem.s32 	%r314, %r52, %r79;
	setp.ne.s32 	%p99, %r314, 0;
	@%p99 bra 	$L__BB2_144;
	div.s32 	%r315, %r4, %r78;
	div.s32 	%r316, %r52, %r79;
	mad.lo.s32 	%r317, %r315, %r77, %r316;
	mul.wide.s32 	%rd124, %r317, 4;
	add.s64 	%rd125, %rd5, %rd124;
	ld.global.nc.f32 	%f394, [%rd125];
$L__BB2_144:
	and.b16  	%rs199, %rs44, 255;
	// begin inline asm
	{cvt.rn.f16x2.e4m3x2 %r318, %rs199;}

	// end inline asm
	cvt.u16.u32 	%rs200, %r318;
	// begin inline asm
	{  cvt.f32.f16 %f331, %rs200;}

	// end inline asm
	mul.f32 	%f332, %f394, %f331;
	ld.shared.f32 	%f333, [_ZZN8fp8_gemm33fp8_indexed_moe_gemm_tiled_kernelI6__halfLi64ELi64EEEvPKT_PK13__nv_fp8_e4m3PKfPKjPS2_iiiiiiiibE7s_input+176];
	fma.rn.f32 	%f456, %f333, %f332, %f456;
	add.s32 	%r53, %r414, 45;
	setp.ge.s32 	%p100, %r53, %r76;
	@%p100 bra 	$L__BB2_202;
	ld.global.nc.u8 	%rs201, [%rd9+45];
	cvt.u16.u8 	%rs45, %rs201;
	rem.s32 	%r319, %r53, %r79;
	setp.ne.s32 	%p101, %r319, 0;
	@%p101 bra 	$L__BB2_147;
	div.s32 	%r320, %r4, %r78;
	div.s32 	%r321, %r53, %r79;
	mad.lo.s32 	%r322, %r320, %r77, %r321;
	mul.wide.s32 	%rd126, %r322, 4;
	add.s64 	%rd127, %rd5, %rd126;
	ld.global.nc.f32 	%f394, [%rd127];
$L__BB2_147:
	and.b16  	%rs202, %rs45, 255;
	// begin inline asm
	{cvt.rn.f16x2.e4m3x2 %r323, %rs202;}

	// end inline asm
	cvt.u16.u32 	%rs203, %r323;
	// begin inline asm
	{  cvt.f32.f16 %f334, %rs203;}

	// end inline asm
	mul.f32 	%f335, %f394, %f334;
	ld.shared.f32 	%f336, [_ZZN8fp8_gemm33fp8_indexed_moe_gemm_tiled_kernelI6__halfLi64ELi64EEEvPKT_PK13__nv_fp8_e4m3PKfPKjPS2_iiiiiiiibE7s_input+180];
	fma.rn.f32 	%f456, %f336, %f335, %f456;
	add.s32 	%r54, %r414, 46;
	setp.ge.s32 	%p102, %r54, %r76;
	@%p102 bra 	$L__BB2_202;
	ld.global.nc.u8 	%rs204, [%rd9+46];
	cvt.u16.u8 	%rs46, %rs204;
	rem.s32 	%r324, %r54, %r79;
	setp.ne.s32 	%p103, %r324, 0;
	@%p103 bra 	$L__BB2_150;
	div.s32 	%r325, %r4, %r78;
	div.s32 	%r326, %r54, %r79;
	mad.lo.s32 	%r327, %r325, %r77, %r326;
	mul.wide.s32 	%rd128, %r327, 4;
	add.s64 	%rd129, %rd5, %rd128;
	ld.global.nc.f32 	%f394, [%rd129];
$L__BB2_150:
	and.b16  	%rs205, %rs46, 255;
	// begin inline asm
	{cvt.rn.f16x2.e4m3x2 %r328, %rs205;}

	// end inline asm
	cvt.u16.u32 	%rs206, %r328;
	// begin inline asm
	{  cvt.f32.f16 %f337, %rs206;}

	// end inline asm
	mul.f32 	%f338, %f394, %f337;
	ld.shared.f32 	%f339, [_ZZN8fp8_gemm33fp8_indexed_moe_gemm_tiled_kernelI6__halfLi64ELi64EEEvPKT_PK13__nv_fp8_e4m3PKfPKjPS2_iiiiiiiibE7s_input+184];
	fma.rn.f32 	%f456, %f339, %f338, %f456;
	add.s32 	%r55, %r414, 47;
	setp.ge.s32 	%p104, %r55, %r76;
	@%p104 bra 	$L__BB2_202;
	ld.global.nc.u8 	%rs207, [%rd9+47];
	cvt.u16.u8 	%rs47, %rs207;
	rem.s32 	%r329, %r55, %r79;
	setp.ne.s32 	%p105, %r329, 0;
	@%p105 bra 	$L__BB2_153;
	div.s32 	%r330, %r4, %r78;
	div.s32 	%r331, %r55, %r79;
	mad.lo.s32 	%r332, %r330, %r77, %r331;
	mul.wide.s32 	%rd130, %r332, 4;
	add.s64 	%rd131, %rd5, %rd130;
	ld.global.nc.f32 	%f394, [%rd131];
$L__BB2_153:
	and.b16  	%rs208, %rs47, 255;
	// begin inline asm
	{cvt.rn.f16x2.e4m3x2 %r333, %rs208;}

	// end inline asm
	cvt.u16.u32 	%rs209, %r333;
	// begin inline asm
	{  cvt.f32.f16 %f340, %rs209;}

	// end inline asm
	mul.f32 	%f341, %f394, %f340;
	ld.shared.f32 	%f342, [_ZZN8fp8_gemm33fp8_indexed_moe_gemm_tiled_kernelI6__halfLi64ELi64EEEvPKT_PK13__nv_fp8_e4m3PKfPKjPS2_iiiiiiiibE7s_input+188];
	fma.rn.f32 	%f456, %f342, %f341, %f456;
	add.s32 	%r56, %r414, 48;
	setp.ge.s32 	%p106, %r56, %r76;
	@%p106 bra 	$L__BB2_202;
	ld.global.nc.u8 	%rs210, [%rd9+48];
	cvt.u16.u8 	%rs48, %rs210;
	rem.s32 	%r334, %r56, %r79;
	setp.ne.s32 	%p107, %r334, 0;
	@%p107 bra 	$L__BB2_156;
	div.s32 	%r335, %r4, %r78;
	div.s32 	%r336, %r56, %r79;
	mad.lo.s32 	%r337, %r335, %r77, %r336;
	mul.wide.s32 	%rd132, %r337, 4;
	add.s64 	%rd133, %rd5, %rd132;
	ld.global.nc.f32 	%f394, [%rd133];
$L__BB2_156:
	and.b16  	%rs211, %rs48, 255;
	// begin inline asm
	{cvt.rn.f16x2.e4m3x2 %r338, %rs211;}

	// end inline asm
	cvt.u16.u32 	%rs212, %r338;
	// begin inline asm
	{  cvt.f32.f16 %f343, %rs212;}

	// end inline asm
	mul.f32 	%f344, %f394, %f343;
	ld.shared.f32 	%f345, [_ZZN8fp8_gemm33fp8_indexed_moe_gemm_tiled_kernelI6__halfLi64ELi64EEEvPKT_PK13__nv_fp8_e4m3PKfPKjPS2_iiiiiiiibE7s_input+192];
	fma.rn.f32 	%f456, %f345, %f344, %f456;
	add.s32 	%r57, %r414, 49;
	setp.ge.s32 	%p108, %r57, %r76;
	@%p108 bra 	$L__BB2_202;
	ld.global.nc.u8 	%rs213, [%rd9+49];
	cvt.u16.u8 	%rs49, %rs213;
	rem.s32 	%r339, %r57, %r79;
	setp.ne.s32 	%p109, %r339, 0;
	@%p109 bra 	$L__BB2_159;
	div.s32 	%r340, %r4, %r78;
	div.s32 	%r341, %r57, %r79;
	mad.lo.s32 	%r342, %r340, %r77, %r341;
	mul.wide.s32 	%rd134, %r342, 4;
	add.s64 	%rd135, %rd5, %rd134;
	ld.global.nc.f32 	%f394, [%rd135];
$L__BB2_159:
	and.b16  	%rs214, %rs49, 255;
	// begin inline asm
	{cvt.rn.f16x2.e4m3x2 %r343, %rs214;}

	// end inline asm
	cvt.u16.u32 	%rs215, %r343;
	// begin inline asm
	{  cvt.f32.f16 %f346, %rs215;}

	// end inline asm
	mul.f32 	%f347, %f394, %f346;
	ld.shared.f32 	%f348, [_ZZN8fp8_gemm33fp8_indexed_moe_gemm_tiled_kernelI6__halfLi64ELi64EEEvPKT_PK13__nv_fp8_e4m3PKfPKjPS2_iiiiiiiibE7s_input+196];
	fma.rn.f32 	%f456, %f348, %f347, %f456;
	add.s32 	%r58, %r414, 50;
	setp.ge.s32 	%p110, %r58, %r76;
	@%p110 bra 	$L__BB2_202;
	ld.global.nc.u8 	%rs216, [%rd9+50];
	cvt.u16.u8 	%rs50, %rs216;
	rem.s32 	%r344, %r58, %r79;
	setp.ne.s32 	%p111, %r344, 0;
	@%p111 bra 	$L__BB2_162;
	div.s32 	%r345, %r4, %r78;
	div.s32 	%r346, %r58, %r79;
	mad.lo.s32 	%r347, %r345, %r77, %r346;
	mul.wide.s32 	%rd136, %r347, 4;
	add.s64 	%rd137, %rd5, %rd136;
	ld.global.nc.f32 	%f394, [%rd137];
$L__BB2_162:
	and.b16  	%rs217, %rs50, 255;
	// begin inline asm
	{cvt.rn.f16x2.e4m3x2 %r348, %rs217;}

	// end inline asm
	cvt.u16.u32 	%rs218, %r348;
	// begin inline asm
	{  cvt.f32.f16 %f349, %rs218;}

	// end inline asm
	mul.f32 	%f350, %f394, %f349;
	ld.shared.f32 	%f351, [_ZZN8fp8_gemm33fp8_indexed_moe_gemm_tiled_kernelI6__halfLi64ELi64EEEvPKT_PK13__nv_fp8_e4m3PKfPKjPS2_iiiiiiiibE7s_input+200];
	fma.rn.f32 	%f456, %f351, %f350, %f456;
	add.s32 	%r59, %r414, 51;
	setp.ge.s32 	%p112, %r59, %r76;
	@%p112 bra 	$L__BB2_202;
	ld.global.nc.u8 	%rs219, [%rd9+51];
	cvt.u16.u8 	%rs51, %rs219;
	rem.s32 	%r349, %r59, %r79;
	setp.ne.s32 	%p113, %r349, 0;
	@%p113 bra 	$L__BB2_165;
	div.s32 	%r350, %r4, %r78;
	div.s32 	%r351, %r59, %r79;
	mad.lo.s32 	%r352, %r350, %r77, %r351;
	mul.wide.s32 	%rd138, %r352, 4;
	add.s64 	%rd139, %rd5, %rd138;
	ld.global.nc.f32 	%f394, [%rd139];
$L__BB2_165:
	and.b16  	%rs220, %rs51, 255;
	// begin inline asm
	{cvt.rn.f16x2.e4m3x2 %r353, %rs220;}

	// end inline asm
	cvt.u16.u32 	%rs221, %r353;
	// begin inline asm
	{  cvt.f32.f16 %f352, %rs221;}

	// end inline asm
	mul.f32 	%f353, %f394, %f352;
	ld.shared.f32 	%f354, [_ZZN8fp8_gemm33fp8_indexed_moe_gemm_tiled_kernelI6__halfLi64ELi64EEEvPKT_PK13__nv_fp8_e4m3PKfPKjPS2_iiiiiiiibE7s_input+204];
	fma.rn.f32 	%f456, %f354, %f353, %f456;
	add.s32 	%r60, %r414, 52;
	setp.ge.s32 	%p114, %r60, %r76;
	@%p114 bra 	$L__BB2_202;
	ld.global.nc.u8 	%rs222, [%rd9+52];
	cvt.u16.u8 	%rs52, %rs222;
	rem.s32 	%r354, %r60, %r79;
	setp.ne.s32 	%p115, %r354, 0;
	@%p115 bra 	$L__BB2_168;
	div.s32 	%r355, %r4, %r78;
	div.s32 	%r356, %r60, %r79;
	mad.lo.s32 	%r357, %r355, %r77, %r356;
	mul.wide.s32 	%rd140, %r357, 4;
	add.s64 	%rd141, %rd5, %rd140;
	ld.global.nc.f32 	%f394, [%rd141];
$L__BB2_168:
	and.b16  	%rs223, %rs52, 255;
	// begin inline asm
	{cvt.rn.f16x2.e4m3x2 %r358, %rs223;}

	// end inline asm
	cvt.u16.u32 	%rs224, %r358;
	// begin inline asm
	{  cvt.f32.f16 %f355, %rs224;}

	// end inline asm
	mul.f32 	%f356, %f394, %f355;
	ld.shared.f32 	%f357, [_ZZN8fp8_gemm33fp8_indexed_moe_gemm_tiled_kernelI6__halfLi64ELi64EEEvPKT_PK13__nv_fp8_e4m3PKfPKjPS2_iiiiiiiibE7s_input+208];
	fma.rn.f32 	%f456, %f357, %f356, %f456;
	add.s32 	%r61, %r414, 53;
	setp.ge.s32 	%p116, %r61, %r76;
	@%p116 bra 	$L__BB2_202;
	ld.global.nc.u8 	%rs225, [%rd9+53];
	cvt.u16.u8 	%rs53, %rs225;
	rem.s32 	%r359, %r61, %r79;
	setp.ne.s32 	%p117, %r359, 0;
	@%p117 bra 	$L__BB2_171;
	div.s32 	%r360, %r4, %r78;
	div.s32 	%r361, %r61, %r79;
	mad.lo.s32 	%r362, %r360, %r77, %r361;
	mul.wide.s32 	%rd142, %r362, 4;
	add.s64 	%rd143, %rd5, %rd142;
	ld.global.nc.f32 	%f394, [%rd143];
$L__BB2_171:
	and.b16  	%rs226, %rs53, 255;
	// begin inline asm
	{cvt.rn.f16x2.e4m3x2 %r363, %rs226;}

	// end inline asm
	cvt.u16.u32 	%rs227, %r363;
	// begin inline asm
	{  cvt.f32.f16 %f358, %rs227;}

	// end inline asm
	mul.f32 	%f359, %f394, %f358;
	ld.shared.f32 	%f360, [_ZZN8fp8_gemm33fp8_indexed_moe_gemm_tiled_kernelI6__halfLi64ELi64EEEvPKT_PK13__nv_fp8_e4m3PKfPKjPS2_iiiiiiiibE7s_input+212];
	fma.rn.f32 	%f456, %f360, %f359, %f456;
	add.s32 	%r62, %r414, 54;
	setp.ge.s32 	%p118, %r62, %r76;
	@%p118 bra 	$L__BB2_202;
	ld.global.nc.u8 	%rs228, [%rd9+54];
	cvt.u16.u8 	%rs54, %rs228;
	rem.s32 	%r364, %r62, %r79;
	setp.ne.s32 	%p119, %r364, 0;
	@%p119 bra 	$L__BB2_174;
	div.s32 	%r365, %r4, %r78;
	div.s32 	%r366, %r62, %r79;
	mad.lo.s32 	%r367, %r365, %r77, %r366;
	mul.wide.s32 	%rd144, %r367, 4;
	add.s64 	%rd145, %rd5, %rd144;
	ld.global.nc.f32 	%f394, [%rd145];
$L__BB2_174:
	and.b16  	%rs229, %rs54, 255;
	// begin inline asm
	{cvt.rn.f16x2.e4m3x2 %r368, %rs229;}

	// end inline asm
	cvt.u16.u32 	%rs230, %r368;
	// begin inline asm
	{  cvt.f32.f16 %f361, %rs230;}

	// end inline asm
	mul.f32 	%f362, %f394, %f361;
	ld.shared.f32 	%f363, [_ZZN8fp8_gemm33fp8_indexed_moe_gemm_tiled_kernelI6__halfLi64ELi64EEEvPKT_PK13__nv_fp8_e4m3PKfPKjPS2_iiiiiiiibE7s_input+216];
	fma.rn.f32 	%f456, %f363, %f362, %f456;
	add.s32 	%r63, %r414, 55;
	setp.ge.s32 	%p120, %r63, %r76;
	@%p120 bra 	$L__BB2_202;
	ld.global.nc.u8 	%rs231, [%rd9+55];
	cvt.u16.u8 	%rs55, %rs231;
	rem.s32 	%r369, %r63, %r79;
	setp.ne.s32 	%p121, %r369, 0;
	@%p121 bra 	$L__BB2_177;
	div.s32 	%r370, %r4, %r78;
	div.s32 	%r371, %r63, %r79;
	mad.lo.s32 	%r372, %r370, %r77, %r371;
	mul.wide.s32 	%rd146, %r372, 4;
	add.s64 	%rd147, %rd5, %rd146;
	ld.global.nc.f32 	%f394, [%rd147];
$L__BB2_177:
	and.b16  	%rs232, %rs55, 255;
	// begin inline asm
	{cvt.rn.f16x2.e4m3x2 %r373, %rs232;}

	// end inline asm
	cvt.u16.u32 	%rs233, %r373;
	// begin inline asm
	{  cvt.f32.f16 %f364, %rs233;}

	// end inline asm
	mul.f32 	%f365, %f394, %f364;
	ld.shared.f32 	%f366, [_ZZN8fp8_gemm33fp8_indexed_moe_gemm_tiled_kernelI6__halfLi64ELi64EEEvPKT_PK13__nv_fp8_e4m3PKfPKjPS2_iiiiiiiibE7s_input+220];
	fma.rn.f32 	%f456, %f366, %f365, %f456;
	add.s32 	%r64, %r414, 56;
	setp.ge.s32 	%p122, %r64, %r76;
	@%p122 bra 	$L__BB2_202;
	ld.global.nc.u8 	%rs234, [%rd9+56];
	cvt.u16.u8 	%rs56, %rs234;
	rem.s32 	%r374, %r64, %r79;
	setp.ne.s32 	%p123, %r374, 0;
	@%p123 bra 	$L__BB2_180;
	div.s32 	%r375, %r4, %r78;
	div.s32 	%r376, %r64, %r79;
	mad.lo.s32 	%r377, %r375, %r77, %r376;
	mul.wide.s32 	%rd148, %r377, 4;
	add.s64 	%rd149, %rd5, %rd148;
	ld.global.nc.f32 	%f394, [%rd149];
$L__BB2_180:
	and.b16  	%rs235, %rs56, 255;
	// begin inline asm
	{cvt.rn.f16x2.e4m3x2 %r378, %rs235;}

	// end inline asm
	cvt.u16.u32 	%rs236, %r378;
	// begin inline asm
	{  cvt.f32.f16 %f367, %rs236;}

	// end inline asm
	mul.f32 	%f368, %f394, %f367;
	ld.shared.f32 	%f369, [_ZZN8fp8_gemm33fp8_indexed_moe_gemm_tiled_kernelI6__halfLi64ELi64EEEvPKT_PK13__nv_fp8_e4m3PKfPKjPS2_iiiiiiiibE7s_input+224];
	fma.rn.f32 	%f456, %f369, %f368, %f456;
	add.s32 	%r65, %r414, 57;
	setp.ge.s32 	%p124, %r65, %r76;
	@%p124 bra 	$L__BB2_202;
	ld.global.nc.u8 	%rs237, [%rd9+57];
	cvt.u16.u8 	%rs57, %rs237;
	rem.s32 	%r379, %r65, %r79;
	setp.ne.s32 	%p125, %r379, 0;
	@%p125 bra 	$L__BB2_183;
	div.s32 	%r380, %r4, %r78;
	div.s32 	%r381, %r65, %r79;
	mad.lo.s32 	%r382, %r380, %r77, %r381;
	mul.wide.s32 	%rd150, %r382, 4;
	add.s64 	%rd151, %rd5, %rd150;
	ld.global.nc.f32 	%f394, [%rd151];
$L__BB2_183:
	and.b16  	%rs238, %rs57, 255;
	// begin inline asm
	{cvt.rn.f16x2.e4m3x2 %r383, %rs238;}

	// end inline asm
	cvt.u16.u32 	%rs239, %r383;
	// begin inline asm
	{  cvt.f32.f16 %f370, %rs239;}

	// end inline asm
	mul.f32 	%f371, %f394, %f370;
	ld.shared.f32 	%f372, [_ZZN8fp8_gemm33fp8_indexed_moe_gemm_tiled_kernelI6__halfLi64ELi64EEEvPKT_PK13__nv_fp8_e4m3PKfPKjPS2_iiiiiiiibE7s_input+228];
	fma.rn.f32 	%f456, %f372, %f371, %f456;
	add.s32 	%r66, %r414, 58;
	setp.ge.s32 	%p126, %r66, %r76;
	@%p126 bra 	$L__BB2_202;
	ld.global.nc.u8 	%rs240, [%rd9+58];
	cvt.u16.u8 	%rs58, %rs240;
	rem.s32 	%r384, %r66, %r79;
	setp.ne.s32 	%p127, %r384, 0;
	@%p127 bra 	$L__BB2_186;
	div.s32 	%r385, %r4, %r78;
	div.s32 	%r386, %r66, %r79;
	mad.lo.s32 	%r387, %r385, %r77, %r386;
	mul.wide.s32 	%rd152, %r387, 4;
	add.s64 	%rd153, %rd5, %rd152;
	ld.global.nc.f32 	%f394, [%rd153];
$L__BB2_186:
	and.b16  	%rs241, %rs58, 255;
	// begin inline asm
	{cvt.rn.f16x2.e4m3x2 %r388, %rs241;}

	// end inline asm
	cvt.u16.u32 	%rs242, %r388;
	// begin inline asm
	{  cvt.f32.f16 %f373, %rs242;}

	// end inline asm
	mul.f32 	%f374, %f394, %f373;
	ld.shared.f32 	%f375, [_ZZN8fp8_gemm33fp8_indexed_moe_gemm_tiled_kernelI6__halfLi64ELi64EEEvPKT_PK13__nv_fp8_e4m3PKfPKjPS2_iiiiiiiibE7s_input+232];
	fma.rn.f32 	%f456, %f375, %f374, %f456;
	add.s32 	%r67, %r414, 59;
	setp.ge.s32 	%p128, %r67, %r76;
	@%p128 bra 	$L__BB2_202;
	ld.global.nc.u8 	%rs243, [%rd9+59];
	cvt.u16.u8 	%rs59, %rs243;
	rem.s32 	%r389, %r67, %r79;
	setp.ne.s32 	%p129, %r389, 0;
	@%p129 bra 	$L__BB2_189;
	div.s32 	%r390, %r4, %r78;
	div.s32 	%r391, %r67, %r79;
	mad.lo.s32 	%r392, %r390, %r77, %r391;
	mul.wide.s32 	%rd154, %r392, 4;
	add.s64 	%rd155, %rd5, %rd154;
	ld.global.nc.f32 	%f394, [%rd155];
$L__BB2_189:
	and.b16  	%rs244, %rs59, 255;
	// begin inline asm
	{cvt.rn.f16x2.e4m3x2 %r393, %rs244;}

	// end inline asm
	cvt.u16.u32 	%rs245, %r393;
	// begin inline asm
	{  cvt.f32.f16 %f376, %rs245;}

	// end inline asm
	mul.f32 	%f377, %f394, %f376;
	ld.shared.f32 	%f378, [_ZZN8fp8_gemm33fp8_indexed_moe_gemm_tiled_kernelI6__halfLi64ELi64EEEvPKT_PK13__nv_fp8_e4m3PKfPKjPS2_iiiiiiiibE7s_input+236];
	fma.rn.f32 	%f456, %f378, %f377, %f456;
	add.s32 	%r68, %r414, 60;
	setp.ge.s32 	%p130, %r68, %r76;
	@%p130 bra 	$L__BB2_202;
	ld.global.nc.u8 	%rs246, [%rd9+60];
	cvt.u16.u8 	%rs60, %rs246;
	rem.s32 	%r394, %r68, %r79;
	setp.ne.s32 	%p131, %r394, 0;
	@%p131 bra 	$L__BB2_192;
	div.s32 	%r395, %r4, %r78;
	div.s32 	%r396, %r68, %r79;
	mad.lo.s32 	%r397, %r395, %r77, %r396;
	mul.wide.s32 	%rd156, %r397, 4;
	add.s64 	%rd157, %rd5, %rd156;
	ld.global.nc.f32 	%f394, [%rd157];
$L__BB2_192:
	and.b16  	%rs247, %rs60, 255;
	// begin inline asm
	{cvt.rn.f16x2.e4m3x2 %r398, %rs247;}

	// end inline asm
	cvt.u16.u32 	%rs248, %r398;
	// begin inline asm
	{  cvt.f32.f16 %f379, %rs248;}

	// end inline asm
	mul.f32 	%f380, %f394, %f379;
	ld.shared.f32 	%f381, [_ZZN8fp8_gemm33fp8_indexed_moe_gemm_tiled_kernelI6__halfLi64ELi64EEEvPKT_PK13__nv_fp8_e4m3PKfPKjPS2_iiiiiiiibE7s_input+240];
	fma.rn.f32 	%f456, %f381, %f380, %f456;
	add.s32 	%r69, %r414, 61;
	setp.ge.s32 	%p132, %r69, %r76;
	@%p132 bra 	$L__BB2_202;
	ld.global.nc.u8 	%rs249, [%rd9+61];
	cvt.u16.u8 	%rs61, %rs249;
	rem.s32 	%r399, %r69, %r79;
	setp.ne.s32 	%p133, %r399, 0;
	@%p133 bra 	$L__BB2_195;
	div.s32 	%r400, %r4, %r78;
	div.s32 	%r401, %r69, %r79;
	mad.lo.s32 	%r402, %r400, %r77, %r401;
	mul.wide.s32 	%rd158, %r402, 4;
	add.s64 	%rd159, %rd5, %rd158;
	ld.global.nc.f32 	%f394, [%rd159];
$L__BB2_195:
	and.b16  	%rs250, %rs61, 255;
	// begin inline asm
	{cvt.rn.f16x2.e4m3x2 %r403, %rs250;}

	// end inline asm
	cvt.u16.u32 	%rs251, %r403;
	// begin inline asm
	{  cvt.f32.f16 %f382, %rs251;}

	// end inline asm
	mul.f32 	%f383, %f394, %f382;
	ld.shared.f32 	%f384, [_ZZN8fp8_gemm33fp8_indexed_moe_gemm_tiled_kernelI6__halfLi64ELi64EEEvPKT_PK13__nv_fp8_e4m3PKfPKjPS2_iiiiiiiibE7s_input+244];
	fma.rn.f32 	%f456, %f384, %f383, %f456;
	add.s32 	%r70, %r414, 62;
	setp.ge.s32 	%p134, %r70, %r76;
	@%p134 bra 	$L__BB2_202;
	ld.global.nc.u8 	%rs252, [%rd9+62];
	cvt.u16.u8 	%rs62, %rs252;
	rem.s32 	%r404, %r70, %r79;
	setp.ne.s32 	%p135, %r404, 0;
	@%p135 bra 	$L__BB2_198;
	div.s32 	%r405, %r4, %r78;
	div.s32 	%r406, %r70, %r79;
	mad.lo.s32 	%r407, %r405, %r77, %r406;
	mul.wide.s32 	%rd160, %r407, 4;
	add.s64 	%rd161, %rd5, %rd160;
	ld.global.nc.f32 	%f394, [%rd161];
$L__BB2_198:
	and.b16  	%rs253, %rs62, 255;
	// begin inline asm
	{cvt.rn.f16x2.e4m3x2 %r408, %rs253;}

	// end inline asm
	cvt.u16.u32 	%rs254, %r408;
	// begin inline asm
	{  cvt.f32.f16 %f385, %rs254;}

	// end inline asm
	mul.f32 	%f386, %f394, %f385;
	ld.shared.f32 	%f387, [_ZZN8fp8_gemm33fp8_indexed_moe_gemm_tiled_kernelI6__halfLi64ELi64EEEvPKT_PK13__nv_fp8_e4m3PKfPKjPS2_iiiiiiiibE7s_input+248];
	fma.rn.f32 	%f456, %f387, %f386, %f456;
	add.s32 	%r71, %r414, 63;
	setp.ge.s32 	%p136, %r71, %r76;
	@%p136 bra 	$L__BB2_202;
	ld.global.nc.u8 	%rs255, [%rd9+63];
	cvt.u16.u8 	%rs63, %rs255;
	rem.s32 	%r409, %r71, %r79;
	setp.ne.s32 	%p137, %r409, 0;
	@%p137 bra 	$L__BB2_201;
	div.s32 	%r410, %r4, %r78;
	div.s32 	%r411, %r71, %r79;
	mad.lo.s32 	%r412, %r410, %r77, %r411;
	mul.wide.s32 	%rd162, %r412, 4;
	add.s64 	%rd163, %rd5, %rd162;
	ld.global.nc.f32 	%f394, [%rd163];
$L__BB2_201:
	and.b16  	%rs256, %rs63, 255;
	// begin inline asm
	{cvt.rn.f16x2.e4m3x2 %r413, %rs256;}

	// end inline asm
	cvt.u16.u32 	%rs257, %r413;
	// begin inline asm
	{  cvt.f32.f16 %f388, %rs257;}

	// end inline asm
	mul.f32 	%f389, %f394, %f388;
	ld.shared.f32 	%f390, [_ZZN8fp8_gemm33fp8_indexed_moe_gemm_tiled_kernelI6__halfLi64ELi64EEEvPKT_PK13__nv_fp8_e4m3PKfPKjPS2_iiiiiiiibE7s_input+252];
	fma.rn.f32 	%f456, %f390, %f389, %f456;
$L__BB2_202:
	bar.sync 	0;
	add.s32 	%r414, %r414, 64;
	setp.lt.s32 	%p138, %r414, %r76;
	@%p138 bra 	$L__BB2_7;
$L__BB2_203:
	setp.ge.s32 	%p139, %r4, %r75;
	@%p139 bra 	$L__BB2_205;
	ld.param.u64 	%rd173, [_ZN8fp8_gemm33fp8_indexed_moe_gemm_tiled_kernelI6__halfLi64ELi64EEEvPKT_PK13__nv_fp8_e4m3PKfPKjPS2_iiiiiiiib_param_4];
	cvt.u64.u32 	%rd164, %r75;
	mul.wide.u32 	%rd165, %r73, %r1;
	cvt.u64.u32 	%rd166, %r2;
	cvt.u64.u32 	%rd167, %r4;
	add.s64 	%rd168, %rd165, %rd166;
	mad.lo.s64 	%rd169, %rd168, %rd164, %rd167;
	// begin inline asm
	{  cvt.rn.f16.f32 %rs258, %f456;}

	// end inline asm
	cvta.to.global.u64 	%rd170, %rd173;
	shl.b64 	%rd171, %rd169, 1;
	add.s64 	%rd172, %rd170, %rd171;
	st.global.u16 	[%rd172], %rs258;
$L__BB2_205:
	ret;

}
	// .globl	_ZN8fp8_gemm33fp8_indexed_moe_gemm_tiled_kernelI13__nv_bfloat16Li64ELi64EEEvPKT_PK13__nv_fp8_e4m3PKfPKjPS2_iiiiiiiib
.visible .entry _ZN8fp8_gemm33fp8_indexed_moe_gemm_tiled_kernelI13__nv_bfloat16Li64ELi64EEEvPKT_PK13__nv_fp8_e4m3PKfPKjPS2_iiiiiiiib(
	.param .u64 .ptr .align 1 _ZN8fp8_gemm33fp8_indexed_moe_gemm_tiled_kernelI13__nv_bfloat16Li64ELi64EEEvPKT_PK13__nv_fp8_e4m3PKfPKjPS2_iiiiiiiib_param_0,
	.param .u64 .ptr .align 1 _ZN8fp8_gemm33fp8_indexed_moe_gemm_tiled_kernelI13__nv_bfloat16Li64ELi64EEEvPKT_PK13__nv_fp8_e4m3PKfPKjPS2_iiiiiiiib_param_1,
	.param .u64 .ptr .align 1 _ZN8fp8_gemm33fp8_indexed_moe_gemm_tiled_kernelI13__nv_bfloat16Li64ELi64EEEvPKT_PK13__nv_fp8_e4m3PKfPKjPS2_iiiiiiiib_param_2,
	.param .u64 .ptr .align 1 _ZN8fp8_gemm33fp8_indexed_moe_gemm_tiled_kernelI13__nv_bfloat16Li64ELi64EEEvPKT_PK13__nv_fp8_e4m3PKfPKjPS2_iiiiiiiib_param_3,
	.param .u64 .ptr .align 1 _ZN8fp8_gemm33fp8_indexed_moe_gemm_tiled_kernelI13__nv_bfloat16Li64ELi64EEEvPKT_PK13__nv_fp8_e4m3PKfPKjPS2_iiiiiiiib_param_4,
	.param .u32 _ZN8fp8_gemm33fp8_indexed_moe_gemm_tiled_kernelI13__nv_bfloat16Li64ELi64EEEvPKT_PK13__nv_fp8_e4m3PKfPKjPS2_iiiiiiiib_param_5,
	.param .u32 _ZN8fp8_gemm33fp8_indexed_moe_gemm_tiled_kernelI13__nv_bfloat16Li64ELi64EEEvPKT_PK13__nv_fp8_e4m3PKfPKjPS2_iiiiiiiib_param_6,
	.param .u32 _ZN8fp8_gemm33fp8_indexed_moe_gemm_tiled_kernelI13__nv_bfloat16Li64ELi64EEEvPKT_PK13__nv_fp8_e4m3PKfPKjPS2_iiiiiiiib_param_7,
	.param .u32 _ZN8fp8_gemm33fp8_indexed_moe_gemm_tiled_kernelI13__nv_bfloat16Li64ELi64EEEvPKT_PK13__nv_fp8_e4m3PKfPKjPS2_iiiiiiiib_param_8,
	.param .u32 _ZN8fp8_gemm33fp8_indexed_moe_gemm_tiled_kernelI13__nv_bfloat16Li64ELi64EEEvPKT_PK13__nv_fp8_e4m3PKfPKjPS2_iiiiiiiib_param_9,
	.param .u32 _ZN8fp8_gemm33fp8_indexed_moe_gemm_tiled_kernelI13__nv_bfloat16Li64ELi64EEEvPKT_PK13__nv_fp8_e4m3PKfPKjPS2_iiiiiiiib_param_10,
	.param .u32 _ZN8fp8_gemm33fp8_indexed_moe_gemm_tiled_kernelI13__nv_bfloat16Li64ELi64EEEvPKT_PK13__nv_fp8_e4m3PKfPKjPS2_iiiiiiiib_param_11,
	.param .u32 _ZN8fp8_gemm33fp8_indexed_moe_gemm_tiled_kernelI13__nv_bfloat16Li64ELi64EEEvPKT_PK13__nv_fp8_e4m3PKfPKjPS2_iiiiiiiib_param_12,
	.param .u8 _ZN8fp8_gemm33fp8_indexed_moe_gemm_tiled_kernelI13__nv_bfloat16Li64ELi64EEEvPKT_PK13__nv_fp8_e4m3PKfPKjPS2_iiiiiiiib_param_13
)
{
	.reg .pred 	%p<140>;
	.reg .b16 	%rs<259>;
	.reg .b32 	%r<415>;
	.reg .b32 	%f<458>;
	.reg .b64 	%rd<175>;
	// demoted variable
	.shared .align 4 .b8 _ZZN8fp8_gemm33fp8_indexed_moe_gemm_tiled_kernelI13__nv_bfloat16Li64ELi64EEEvPKT_PK13__nv_fp8_e4m3PKfPKjPS2_iiiiiiiibE7s_input[256];
	// demoted variable
	.shared .align 4 .b8 _ZZN8fp8_gemm33fp8_indexed_moe_gemm_tiled_kernelI13__nv_bfloat16Li64ELi64EEEvPKT_PK13__nv_fp8_e4m3PKfPKjPS2_iiiiiiiibE7s_scale[256];
	ld.param.u64 	%rd10, [_ZN8fp8_gemm33fp8_indexed_moe_gemm_tiled_kernelI13__nv_bfloat16Li64ELi64EEEvPKT_PK13__nv_fp8_e4m3PKfPKjPS2_iiiiiiiib_param_0];
	ld.param.u64 	%rd11, [_ZN8fp8_gemm33fp8_indexed_moe_gemm_tiled_kernelI13__nv_bfloat16Li64ELi64EEEvPKT_PK13__nv_fp8_e4m3PKfPKjPS2_iiiiiiiib_param_1];
	ld.param.u64 	%rd12, [_ZN8fp8_gemm33fp8_indexed_moe_gemm_tiled_kernelI13__nv_bfloat16Li64ELi64EEEvPKT_PK13__nv_fp8_e4m3PKfPKjPS2_iiiiiiiib_param_2];
	ld.param.u64 	%rd13, [_ZN8fp8_gemm33fp8_indexed_moe_gemm_tiled_kernelI13__nv_bfloat16Li64ELi64EEEvPKT_PK13__nv_fp8_e4m3PKfPKjPS2_iiiiiiiib_param_3];
	ld.param.u32 	%r80, [_ZN8fp8_gemm33fp8_indexed_moe_gemm_tiled_kernelI13__nv_bfloat16Li64ELi64EEEvPKT_PK13__nv_fp8_e4m3PKfPKjPS2_iiiiiiiib_param_5];
	ld.param.u32 	%r73, [_ZN8fp8_gemm33fp8_indexed_moe_gemm_tiled_kernelI13__nv_bfloat16Li64ELi64EEEvPKT_PK13__nv_fp8_e4m3PKfPKjPS2_iiiiiiiib_param_6];
	ld.param.u32 	%r74, [_ZN8fp8_gemm33fp8_indexed_moe_gemm_tiled_kernelI13__nv_bfloat16Li64ELi64EEEvPKT_PK13__nv_fp8_e4m3PKfPKjPS2_iiiiiiiib_param_7];
	ld.param.u32 	%r75, [_ZN8fp8_gemm33fp8_indexed_moe_gemm_tiled_kernelI13__nv_bfloat16Li64ELi64EEEvPKT_PK13__nv_fp8_e4m3PKfPKjPS2_iiiiiiiib_param_8];
	ld.param.u32 	%r76, [_ZN8fp8_gemm33fp8_indexed_moe_gemm_tiled_kernelI13__nv_bfloat16Li64ELi64EEEvPKT_PK13__nv_fp8_e4m3PKfPKjPS2_iiiiiiiib_param_9];
	ld.param.u32 	%r77, [_ZN8fp8_gemm33fp8_indexed_moe_gemm_tiled_kernelI13__nv_bfloat16Li64ELi64EEEvPKT_PK13__nv_fp8_e4m3PKfPKjPS2_iiiiiiiib_param_10];
	ld.param.u32 	%r78, [_ZN8fp8_gemm33fp8_indexed_moe_gemm_tiled_kernelI13__nv_bfloat16Li64ELi64EEEvPKT_PK13__nv_fp8_e4m3PKfPKjPS2_iiiiiiiib_param_11];
	ld.param.u32 	%r79, [_ZN8fp8_gemm33fp8_indexed_moe_gemm_tiled_kernelI13__nv_bfloat16Li64ELi64EEEvPKT_PK13__nv_fp8_e4m3PKfPKjPS2_iiiiiiiib_param_12];
	ld.param.s8 	%rs64, [_ZN8fp8_gemm33fp8_indexed_moe_gemm_tiled_kernelI13__nv_bfloat16Li64ELi64EEEvPKT_PK13__nv_fp8_e4m3PKfPKjPS2_iiiiiiiib_param_13];
	mov.u32 	%r1, %ctaid.z;
	mov.u32 	%r2, %ctaid.y;
	setp.ge.s32 	%p1, %r1, %r80;
	setp.ge.s32 	%p2, %r2, %r73;
	or.pred  	%p3, %p1, %p2;
	@%p3 bra 	$L__BB3_205;
	cvta.to.global.u64 	%rd15, %rd13;
	mov.u32 	%r81, %ctaid.x;
	mov.u32 	%r3, %tid.x;
	shl.b32 	%r82, %r81, 6;
	add.s32 	%r4, %r82, %r3;
	mad.lo.s32 	%r83, %r73, %r1, %r2;
	mul.wide.u32 	%rd16, %r83, 4;
	add.s64 	%rd17, %rd15, %rd16;
	ld.global.nc.u32 	%r5, [%rd17];
	setp.ge.u32 	%p4, %r5, %r74;
	@%p4 bra 	$L__BB3_205;
	cvt.s64.s32 	%rd1, %r76;
	setp.eq.s16 	%p5, %rs64, 0;
	@%p5 bra 	$L__BB3_4;
	mul.wide.u32 	%rd18, %r73, %r1;
	cvt.u64.u32 	%rd19, %r2;
	add.s64 	%rd20, %rd18, %rd19;
	mul.lo.s64 	%rd174, %rd20, %rd1;
	bra.uni 	$L__BB3_5;
$L__BB3_4:
	cvt.u64.u32 	%rd21, %r1;
	mul.lo.s64 	%rd174, %rd1, %rd21;
$L__BB3_5:
	setp.lt.s32 	%p6, %r76, 1;
	mov.f32 	%f456, 0f00000000;
	@%p6 bra 	$L__BB3_203;
	cvta.to.global.u64 	%rd22, %rd12;
	add.s32 	%r85, %r75, %r78;
	add.s32 	%r86, %r85, -1;
	div.s32 	%r87, %r86, %r78;
	mul.lo.s32 	%r88, %r87, %r77;
	cvt.s64.s32 	%rd23, %r88;
	cvt.u64.u32 	%rd24, %r5;
	mul.lo.s64 	%rd25, %rd23, %rd24;
	shl.b64 	%rd26, %rd25, 2;
	add.s64 	%rd5, %rd22, %rd26;
	shl.b32 	%r89, %r3, 2;
	mov.u32 	%r90, _ZZN8fp8_gemm33fp8_indexed_moe_gemm_tiled_kernelI13__nv_bfloat16Li64ELi64EEEvPKT_PK13__nv_fp8_e4m3PKfPKjPS2_iiiiiiiibE7s_scale;
	add.s32 	%r6, %r90, %r89;
	cvt.u64.u32 	%rd27, %r4;
	cvt.s64.s32 	%rd28, %r75;
	mad.lo.s64 	%rd29, %rd24, %rd28, %rd27;
	mul.lo.s64 	%rd6, %rd29, %rd1;
	cvta.to.global.u64 	%rd7, %rd10;
	cvta.to.global.u64 	%rd8, %rd11;
	mov.f32 	%f456, 0f00000000;
	mov.b32 	%r414, 0;
$L__BB3_7:
	setp.gt.u32 	%p7, %r3, 63;
	add.s32 	%r8, %r414, %r3;
	setp.ge.s32 	%p8, %r8, %r76;
	or.pred  	%p9, %p7, %p8;
	@%p9 bra 	$L__BB3_9;
	cvt.u64.u32 	%rd30, %r8;
	add.s64 	%rd31, %rd174, %rd30;
	shl.b64 	%rd32, %rd31, 1;
	add.s64 	%rd33, %rd7, %rd32;
	ld.global.nc.u16 	%rs65, [%rd33];
	// begin inline asm
	{ cvt.f32.bf16 %f197, %rs65;}

	// end inline asm
	mov.u32 	%r93, _ZZN8fp8_gemm33fp8_indexed_moe_gemm_tiled_kernelI13__nv_bfloat16Li64ELi64EEEvPKT_PK13__nv_fp8_e4m3PKfPKjPS2_iiiiiiiibE7s_input;
	add.s32 	%r94, %r93, %r89;
	st.shared.f32 	[%r94], %f197;
$L__BB3_9:
	setp.ge.s32 	%p10, %r4, %r75;
	@%p10 bra 	$L__BB3_11;
	div.s32 	%r95, %r4, %r78;
	div.s32 	%r96, %r414, %r79;
	mad.lo.s32 	%r97, %r95, %r77, %r96;
	mul.wide.s32 	%rd34, %r97, 4;
	add.s64 	%rd35, %rd5, %rd34;
	ld.global.nc.f32 	%f198, [%rd35];
	st.shared.f32 	[%r6], %f198;
$L__BB3_11:
	setp.ge.s32 	%p11, %r4, %r75;
	bar.sync 	0;
	@%p11 bra 	$L__BB3_202;
	ld.shared.f32 	%f394, [%r6];
	cvt.u64.u32 	%rd36, %r414;
	add.s64 	%rd37, %rd6, %rd36;
	add.s64 	%rd9, %rd8, %rd37;
	ld.global.nc.u8 	%rs68, [%rd9];
	cvt.u16.u8 	%rs66, %rs68;
	// begin inline asm
	{cvt.rn.f16x2.e4m3x2 %r98, %rs66;}

	// end inline asm
	cvt.u16.u32 	%rs67, %r98;
	// begin inline asm
	{  cvt.f32.f16 %f199, %rs67;}

	// end inline asm
	mul.f32 	%f200, %f394, %f199;
	ld.shared.f32 	%f201, [_ZZN8fp8_gemm33fp8_indexed_moe_gemm_tiled_kernelI13__nv_bfloat16Li64ELi64EEEvPKT_PK13__nv_fp8_e4m3PKfPKjPS2_iiiiiiiibE7s_input];
	fma.rn.f32 	%f456, %f201, %f200, %f456;
	add.s32 	%r9, %r414, 1;
	setp.ge.s32 	%p12, %r9, %r76;
	@%p12 bra 	$L__BB3_202;
	ld.global.nc.u8 	%rs69, [%rd9+1];
	cvt.u16.u8 	%rs1, %rs69;
	rem.s32 	%r99, %r9, %r79;
	setp.ne.s32 	%p13, %r99, 0;
	@%p13 bra 	$L__BB3_15;
	div.s32 	%r100, %r4, %r78;
	div.s32 	%r101, %r9, %r79;
	mad.lo.s32 	%r102, %r100, %r77, %r101;
	mul.wide.s32 	%rd38, %r102, 4;
	add.s64 	%rd39, %rd5, %rd38;
	ld.global.nc.f32 	%f394, [%rd39];
$L__BB3_15:
	and.b16  	%rs70, %rs1, 255;
	// begin inline asm
	{cvt.rn.f16x2.e4m3x2 %r103, %rs70;}

	// end inline asm
	cvt.u16.u32 	%rs71, %r103;
	// begin inline asm
	{  cvt.f32.f16 %f202, %rs71;}

	// end inline asm
	mul.f32 	%f203, %f394, %f202;
	ld.shared.f32 	%f204, [_ZZN8fp8_gemm33fp8_indexed_moe_gemm_tiled_kernelI13__nv_bfloat16Li64ELi64EEEvPKT_PK13__nv_fp8_e4m3PKfPKjPS2_iiiiiiiibE7s_input+4];
	fma.rn.f32 	%f456, %f204, %f203, %f456;
	add.s32 	%r10, %r414, 2;
	setp.ge.s32 	%p14, %r10, %r76;
	@%p14 bra 	$L__BB3_202;
	ld.global.nc.u8 	%rs72, [%rd9+2];
	cvt.u16.u8 	%rs2, %rs72;
	rem.s32 	%r104, %r10, %r79;
	setp.ne.s32 	%p15, %r104, 0;
	@%p15 bra 	$L__BB3_18;
	div.s32 	%r105, %r4, %r78;
	div.s32 	%r106, %r10, %r79;
	mad.lo.s32 	%r107, %r105, %r77, %r106;
	mul.wide.s32 	%rd40, %r107, 4;
	add.s64 	%rd41, %rd5, %rd40;
	ld.global.nc.f32 	%f394, [%rd41];
$L__BB3_18:
	and.b16  	%rs73, %rs2, 255;
	// begin inline asm
	{cvt.rn.f16x2.e4m3x2 %r108, %rs73;}

	// end inline asm
	cvt.u16.u32 	%rs74, %r108;
	// begin inline asm
	{  cvt.f32.f16 %f205, %rs74;}

	// end inline asm
	mul.f32 	%f206, %f394, %f205;
	ld.shared.f32 	%f207, [_ZZN8fp8_gemm33fp8_indexed_moe_gemm_tiled_kernelI13__nv_bfloat16Li64ELi64EEEvPKT_PK13__nv_fp8_e4m3PKfPKjPS2_iiiiiiiibE7s_input+8];
	fma.rn.f32 	%f456, %f207, %f206, %f456;
	add.s32 	%r11, %r414, 3;
	setp.ge.s32 	%p16, %r11, %r76;
	@%p16 bra 	$L__BB3_202;
	ld.global.nc.u8 	%rs75, [%rd9+3];
	cvt.u16.u8 	%rs3, %rs75;
	rem.s32 	%r109, %r11, %r79;
	setp.ne.s32 	%p17, %r109, 0;
	@%p17 bra 	$L__BB3_21;
	div.s32 	%r110, %r4, %r78;
	div.s32 	%r111, %r11, %r79;
	mad.lo.s32 	%r112, %r110, %r77, %r111;
	mul.wide.s32 	%rd42, %r112, 4;
	add.s64 	%rd43, %rd5, %rd42;
	ld.global.nc.f32 	%f394, [%rd43];
$L__BB3_21:
	and.b16  	%rs76, %rs3, 255;
	// begin inline asm
	{cvt.rn.f16x2.e4m3x2 %r113, %rs76;}

	// end inline asm
	cvt.u16.u32 	%rs77, %r113;
	// begin inline asm
	{  cvt.f32.f16 %f208, %rs77;}

	// end inline asm
	mul.f32 	%f209, %f394, %f208;
	ld.shared.f32 	%f210, [_ZZN8fp8_gemm33fp8_indexed_moe_gemm_tiled_kernelI13__nv_bfloat16Li64ELi64EEEvPKT_PK13__nv_fp8_e4m3PKfPKjPS2_iiiiiiiibE7s_input+12];
	fma.rn.f32 	%f456, %f210, %f209, %f456;
	add.s32 	%r12, %r414, 4;
	setp.ge.s32 	%p18, %r12, %r76;
	@%p18 bra 	$L__BB3_202;
	ld.global.nc.u8 	%rs78, [%rd9+4];
	cvt.u16.u8 	%rs4, %rs78;
	rem.s32 	%r114, %r12, %r79;
	setp.ne.s32 	%p19, %r114, 0;
	@%p19 bra 	$L__BB3_24;
	div.s32 	%r115, %r4, %r78;
	div.s32 	%r116, %r12, %r79;
	mad.lo.s32 	%r117, %r115, %r77, %r116;
	mul.wide.s32 	%rd44, %r117, 4;
	add.s64 	%rd45, %rd5, %rd44;
	ld.global.nc.f32 	%f394, [%rd45];
$L__BB3_24:
	and.b16  	%rs79, %rs4, 255;
	// begin inline asm
	{cvt.rn.f16x2.e4m3x2 %r118, %rs79;}

	// end inline asm
	cvt.u16.u32 	%rs80, %r118;
	// begin inline asm
	{  cvt.f32.f16 %f211, %rs80;}

	// end inline asm
	mul.f32 	%f212, %f394, %f211;
	ld.shared.f32 	%f213, [_ZZN8fp8_gemm33fp8_indexed_moe_gemm_tiled_kernelI13__nv_bfloat16Li64ELi64EEEvPKT_PK13__nv_fp8_e4m3PKfPKjPS2_iiiiiiiibE7s_input+16];
	fma.rn.f32 	%f456, %f213, %f212, %f456;
	add.s32 	%r13, %r414, 5;
	setp.ge.s32 	%p20, %r13, %r76;
	@%p20 bra 	$L__BB3_202;
	ld.global.nc.u8 	%rs81, [%rd9+5];
	cvt.u16.u8 	%rs5, %rs81;
	rem.s32 	%r119, %r13, %r79;
	setp.ne.s32 	%p21, %r119, 0;
	@%p21 bra 	$L__BB3_27;
	div.s32 	%r120, %r4, %r78;
	div.s32 	%r121, %r13, %r79;
	mad.lo.s32 	%r122, %r120, %r77, %r121;
	mul.wide.s32 	%rd46, %r122, 4;
	add.s64 	%rd47, %rd5, %rd46;
	ld.global.nc.f32 	%f394, [%rd47];
$L__BB3_27:
	and.b16  	%rs82, %rs5, 255;
	// begin inline asm
	{cvt.rn.f16x2.e4m3x2 %r123, %rs82;}

	// end inline asm
	cvt.u16.u32 	%rs83, %r123;
	// begin inline asm
	{  cvt.f32.f16 %f214, %rs83;}

	// end inline asm
	mul.f32 	%f215, %f394, %f214;
	ld.shared.f32 	%f216, [_ZZN8fp8_gemm33fp8_indexed_moe_gemm_tiled_kernelI13__nv_bfloat16Li64ELi64EEEvPKT_PK13__nv_fp8_e4m3PKfPKjPS2_iiiiiiiibE7s_input+20];
	fma.rn.f32 	%f456, %f216, %f215, %f456;
	add.s32 	%r14, %r414, 6;
	setp.ge.s32 	%p22, %r14, %r76;
	@%p22 bra 	$L__BB3_202;
	ld.global.nc.u8 	%rs84, [%rd9+6];
	cvt.u16.u8 	%rs6, %rs84;
	rem.s32 	%r124, %r14, %r79;
	setp.ne.s32 	%p23, %r124, 0;
	@%p23 bra 	$L__BB3_30;
	div.s32 	%r125, %r4, %r78;
	div.s32 	%r126, %r14, %r79;
	mad.lo.s32 	%r127, %r125, %r77, %r126;
	mul.wide.s32 	%rd48, %r127, 4;
	add.s64 	%rd49, %rd5, %rd48;
	ld.global.nc.f32 	%f394, [%rd49];
$L__BB3_30:
	and.b16  	%rs85, %rs6, 255;
	// begin inline asm
	{cvt.rn.f16x2.e4m3x2 %r128, %rs85;}

	// end inline asm
	cvt.u16.u32 	%rs86, %r128;
	// begin inline asm
	{  cvt.f32.f16 %f217, %rs86;}

	// end inline asm
	mul.f32 	%f218, %f394, %f217;
	ld.shared.f32 	%f219, [_ZZN8fp8_gemm33fp8_indexed_moe_gemm_tiled_kernelI13__nv_bfloat16Li64ELi64EEEvPKT_PK13__nv_fp8_e4m3PKfPKjPS2_iiiiiiiibE7s_input+24];
	fma.rn.f32 	%f456, %f219, %f218, %f456;
	add.s32 	%r15, %r414, 7;
	setp.ge.s32 	%p24, %r15, %r76;
	@%p24 bra 	$L__BB3_202;
	ld.global.nc.u8 	%rs87, [%rd9+7];
	cvt.u16.u8 	%rs7, %rs87;
	rem.s32 	%r129, %r15, %r79;
	setp.ne.s32 	%p25, %r129, 0;
	@%p25 bra 	$L__BB3_33;
	div.s32 	%r130, %r4, %r78;
	div.s32 	%r131, %r15, %r79;
	mad.lo.s32 	%r132, %r130, %r77, %r131;
	mul.wide.s32 	%rd50, %r132, 4;
	add.s64 	%rd51, %rd5, %rd50;
	ld.global.nc.f32 	%f394, [%rd51];
$L__BB3_33:
	and.b16  	%rs88, %rs7, 255;
	// begin inline asm
	{cvt.rn.f16x2.e4m3x2 %r133, %rs88;}

	// end inline asm
	cvt.u16.u32 	%rs89, %r133;
	// begin inline asm
	{  cvt.f32.f16 %f220, %rs89;}

	// end inline asm
	mul.f32 	%f221, %f394, %f220;
	ld.shared.f32 	%f222, [_ZZN8fp8_gemm33fp8_indexed_moe_gemm_tiled_kernelI13__nv_bfloat16Li64ELi64EEEvPKT_PK13__nv_fp8_e4m3PKfPKjPS2_iiiiiiiibE7s_input+28];
	fma.rn.f32 	%f456, %f222, %f221, %f456;
	add.s32 	%r16, %r414, 8;
	setp.ge.s32 	%p26, %r16, %r76;
	@%p26 bra 	$L__BB3_202;
	ld.global.nc.u8 	%rs90, [%rd9+8];
	cvt.u16.u8 	%rs8, %rs90;
	rem.s32 	%r134, %r16, %r79;
	setp.ne.s32 	%p27, %r134, 0;
	@%p27 bra 	$L__BB3_36;
	div.s32 	%r135, %r4, %r78;
	div.s32 	%r136, %r16, %r79;
	mad.lo.s32 	%r137, %r135, %r77, %r136;
	mul.wide.s32 	%rd52, %r137, 4;
	add.s64 	%rd53, %rd5, %rd52;
	ld.global.nc.f32 	%f394, [%rd53];
$L__BB3_36:
	and.b16  	%rs91, %rs8, 255;
	// begin inline asm
	{cvt.rn.f16x2.e4m3x2 %r138, %rs91;}

	// end inline asm
	cvt.u16.u32 	%rs92, %r138;
	// begin inline asm
	{  cvt.f32.f16 %f223, %rs92;}

	// end inline asm
	mul.f32 	%f224, %f394, %f223;
	ld.shared.f32 	%f225, [_ZZN8fp8_gemm33fp8_indexed_moe_gemm_tiled_kernelI13__nv_bfloat16Li64ELi64EEEvPKT_PK13__nv_fp8_e4m3PKfPKjPS2_iiiiiiiibE7s_input+32];
	fma.rn.f32 	%f456, %f225, %f224, %f456;
	add.s32 	%r17, %r414, 9;
	setp.ge.s32 	%p28, %r17, %r76;
	@%p28 bra 	$L__BB3_202;
	ld.global.nc.u8 	%rs93, [%rd9+9];
	cvt.u16.u8 	%rs9, %rs93;
	rem.s32 	%r139, %r17, %r79;
	setp.ne.s32 	%p29, %r139, 0;
	@%p29 bra 	$L__BB3_39;
	div.s32 	%r140, %r4, %r78;
	div.s32 	%r141, %r17, %r79;
	mad.lo.s32 	%r142, %r140, %r77, %r141;
	mul.wide.s32 	%rd54, %r142, 4;
	add.s64 	%rd55, %rd5, %rd54;
	ld.global.nc.f32 	%f394, [%rd55];
$L__BB3_39:
	and.b16  	%rs94, %rs9, 255;
	// begin inline asm
	{cvt.rn.f16x2.e4m3x2 %r143, %rs94;}

	// end inline asm
	cvt.u16.u32 	%rs95, %r143;
	// begin inline asm
	{  cvt.f32.f16 %f226, %rs95;}

	// end inline asm
	mul.f32 	%f227, %f394, %f226;
	ld.shared.f32 	%f228, [_ZZN8fp8_gemm33fp8_indexed_moe_gemm_tiled_kernelI13__nv_bfloat16Li64ELi64EEEvPKT_PK13__nv_fp8_e4m3PKfPKjPS2_iiiiiiiibE7s_input+36];
	fma.rn.f32 	%f456, %f228, %f227, %f456;
	add.s32 	%r18, %r414, 10;
	setp.ge.s32 	%p30, %r18, %r76;
	@%p30 bra 	$L__BB3_202;
	ld.global.nc.u8 	%rs96, [%rd9+10];
	cvt.u16.u8 	%rs10, %rs96;
	rem.s32 	%r144, %r18, %r79;
	setp.ne.s32 	%p31, %r144, 0;
	@%p31 bra 	$L__BB3_42;
	div.s32 	%r145, %r4, %r78;
	div.s32 	%r146, %r18, %r79;
	mad.lo.s32 	%r147, %r145, %r77, %r146;
	mul.wide.s32 	%rd56, %r147, 4;
	add.s64 	%rd57, %rd5, %rd56;
	ld.global.nc.f32 	%f394, [%rd57];
$L__BB3_42:
	and.b16  	%rs97, %rs10, 255;
	// begin inline asm
	{cvt.rn.f16x2.e4m3x2 %r148, %rs97;}

	// end inline asm
	cvt.u16.u32 	%rs98, %r148;
	// begin inline asm
	{  cvt.f32.f16 %f229, %rs98;}

	// end inline asm
	mul.f32 	%f230, %f394, %f229;
	ld.shared.f32 	%f231, [_ZZN8fp8_gemm33fp8_indexed_moe_gemm_tiled_kernelI13__nv_bfloat16Li64ELi64EEEvPKT_PK13__nv_fp8_e4m3PKfPKjPS2_iiiiiiiibE7s_input+40];
	fma.rn.f32 	%f456, %f231, %f230, %f456;
	add.s32 	%r19, %r414, 11;
	setp.ge.s32 	%p32, %r19, %r76;
	@%p32 bra 	$L__BB3_202;
	ld.global.nc.u8 	%rs99, [%rd9+11];
	cvt.u16.u8 	%rs11, %rs99;
	rem.s32 	%r149, %r19, %r79;
	setp.ne.s32 	%p33, %r149, 0;
	@%p33 bra 	$L__BB3_45;
	div.s32 	%r150, %r4, %r78;
	div.s32 	%r151, %r19, %r79;
	mad.lo.s32 	%r152, %r150, %r77, %r151;
	mul.wide.s32 	%rd58, %r152, 4;
	add.s64 	%rd59, %rd5, %rd58;
	ld.global.nc.f32 	%f394, [%rd59];
$L__BB3_45:
	and.b16  	%rs100, %rs11, 255;
	// begin inline asm
	{cvt.rn.f16x2.e4m3x2 %r153, %rs100;}

	// end inline asm
	cvt.u16.u32 	%rs101, %r153;
	// begin inline asm
	{  cvt.f32.f16 %f232, %rs101;}

	// end inline asm
	mul.f32 	%f233, %f394, %f232;
	ld.shared.f32 	%f234, [_ZZN8fp8_gemm33fp8_indexed_moe_gemm_tiled_kernelI13__nv_bfloat16Li64ELi64EEEvPKT_PK13__nv_fp8_e4m3PKfPKjPS2_iiiiiiiibE7s_input+44];
	fma.rn.f32 	%f456, %f234, %f233, %f456;
	add.s32 	%r20, %r414, 12;
	setp.ge.s32 	%p34, %r20, %r76;
	@%p34 bra 	$L__BB3_202;
	ld.global.nc.u8 	%rs102, [%rd9+12];
	cvt.u16.u8 	%rs12, %rs102;
	rem.s32 	%r154, %r20, %r79;
	setp.ne.s32 	%p35, %r154, 0;
	@%p35 bra 	$L__BB3_48;
	div.s32 	%r155, %r4, %r78;
	div.s32 	%r156, %r20, %r79;
	mad.lo.s32 	%r157, %r155, %r77, %r156;
	mul.wide.s32 	%rd60, %r157, 4;
	add.s64 	%rd61, %rd5, %rd60;
	ld.global.nc.f32 	%f394, [%rd61];
$L__BB3_48:
	and.b16  	%rs103, %rs12, 255;
	// begin inline asm
	{cvt.rn.f16x2.e4m3x2 %r158, %rs103;}

	// end inline asm
	cvt.u16.u32 	%rs104, %r158;
	// begin inline asm
	{  cvt.f32.f16 %f235, %rs104;}

	// end inline asm
	mul.f32 	%f236, %f394, %f235;
	ld.shared.f32 	%f237, [_ZZN8fp8_gemm33fp8_indexed_moe_gemm_tiled_kernelI13__nv_bfloat16Li64ELi64EEEvPKT_PK13__nv_fp8_e4m3PKfPKjPS2_iiiiiiiibE7s_input+48];
	fma.rn.f32 	%f456, %f237, %f236, %f456;
	add.s32 	%r21, %r414, 13;
	setp.ge.s32 	%p36, %r21, %r76;
	@%p36 bra 	$L__BB3_202;
	ld.global.nc.u8 	%rs105, [%rd9+13];
	cvt.u16.u8 	%rs13, %rs105;
	rem.s32 	%r159, %r21, %r79;
	setp.ne.s32 	%p37, %r159, 0;
	@%p37 bra 	$L__BB3_51;
	div.s32 	%r160, %r4, %r78;
	div.s32 	%r161, %r21, %r79;
	mad.lo.s32 	%r162, %r160, %r77, %r161;
	mul.wide.s32 	%rd62, %r162, 4;
	add.s64 	%rd63, %rd5, %rd62;
	ld.global.nc.f32 	%f394, [%rd63];
$L__BB3_51:
	and.b16  	%rs106, %rs13, 255;
	// begin inline asm
	{cvt.rn.f16x2.e4m3x2 %r163, %rs106;}

	// end inline asm
	cvt.u16.u32 	%rs107, %r163;
	// begin inline asm
	{  cvt.f32.f16 %f238, %rs107;}

	// end inline asm
	mul.f32 	%f239, %f394, %f238;
	ld.shared.f32 	%f240, [_ZZN8fp8_gemm33fp8_indexed_moe_gemm_tiled_kernelI13__nv_bfloat16Li64ELi64EEEvPKT_PK13__nv_fp8_e4m3PKfPKjPS2_iiiiiiiibE7s_input+52];
	fma.rn.f32 	%f456, %f240, %f239, %f456;
	add.s32 	%r22, %r414, 14;
	setp.ge.s32 	%p38, %r22, %r76;
	@%p38 bra 	$L__BB3_202;
	ld.global.nc.u8 	%rs108, [%rd9+14];
	cvt.u16.u8 	%rs14, %rs108;
	rem.s32 	%r164, %r22, %r79;
	setp.ne.s32 	%p39, %r164, 0;
	@%p39 bra 	$L__BB3_54;
	div.s32 	%r165, %r4, %r78;
	div.s32 	%r166, %r22, %r79;
	mad.lo.s32 	%r167, %r165, %r77, %r166;
	mul.wide.s32 	%rd64, %r167, 4;
	add.s64 	%rd65, %rd5, %rd64;
	ld.global.nc.f32 	%f394, [%rd65];
$L__BB3_54:
	and.b16  	%rs109, %rs14, 255;
	// begin inline asm
	{cvt.rn.f16x2.e4m3x2 %r168, %rs109;}

	// end inline asm
	cvt.u16.u32 	%rs110, %r168;
	// begin inline asm
	{  cvt.f32.f16 %f241, %rs110;}

	// end inline asm
	mul.f32 	%f242, %f394, %f241;
	ld.shared.f32 	%f243, [_ZZN8fp8_gemm33fp8_indexed_moe_gemm_tiled_kernelI13__nv_bfloat16Li64ELi64EEEvPKT_PK13__nv_fp8_e4m3PKfPKjPS2_iiiiiiiibE7s_input+56];
	fma.rn.f32 	%f456, %f243, %f242, %f456;
	add.s32 	%r23, %r414, 15;
	setp.ge.s32 	%p40, %r23, %r76;
	@%p40 bra 	$L__BB3_202;
	ld.global.nc.u8 	%rs111, [%rd9+15];
	cvt.u16.u8 	%rs15, %rs111;
	rem.s32 	%r169, %r23, %r79;
	setp.ne.s32 	%p41, %r169, 0;
	@%p41 bra 	$L__BB3_57;
	div.s32 	%r170, %r4, %r78;
	div.s32 	%r171, %r23, %r79;
	mad.lo.s32 	%r172, %r170, %r77, %r171;
	mul.wide.s32 	%rd66, %r172, 4;
	add.s64 	%rd67, %rd5, %rd66;
	ld.global.nc.f32 	%f394, [%rd67];
$L__BB3_57:
	and.b16  	%rs112, %rs15, 255;
	// begin inline asm
	{cvt.rn.f16x2.e4m3x2 %r173, %rs112;}

	// end inline asm
	cvt.u16.u32 	%rs113, %r173;
	// begin inline asm
	{  cvt.f32.f16 %f244, %rs113;}

	// end inline asm
	mul.f32 	%f245, %f394, %f244;
	ld.shared.f32 	%f246, [_ZZN8fp8_gemm33fp8_indexed_moe_gemm_tiled_kernelI13__nv_bfloat16Li64ELi64EEEvPKT_PK13__nv_fp8_e4m3PKfPKjPS2_iiiiiiiibE7s_input+60];
	fma.rn.f32 	%f456, %f246, %f245, %f456;
	add.s32 	%r24, %r414, 16;
	setp.ge.s32 	%p42, %r24, %r76;
	@%p42 bra 	$L__BB3_202;
	ld.global.nc.u8 	%rs114, [%rd9+16];
	cvt.u16.u8 	%rs16, %rs114;
	rem.s32 	%r174, %r24, %r79;
	setp.ne.s32 	%p43, %r174, 0;
	@%p43 bra 	$L__BB3_60;
	div.s32 	%r175, %r4, %r78;
	div.s32 	%r176, %r24, %r79;
	mad.lo.s32 	%r177, %r175, %r77, %r176;
	mul.wide.s32 	%rd68, %r177, 4;
	add.s64 	%rd69, %rd5, %rd68;
	ld.global.nc.f32 	%f394, [%rd69];
$L__BB3_60:
	and.b16  	%rs115, %rs16, 255;
	// begin inline asm
	{cvt.rn.f16x2.e4m3x2 %r178, %rs115;}

	// end inline asm
	cvt.u16.u32 	%rs116, %r178;
	// begin inline asm
	{  cvt.f32.f16 %f247, %rs116;}

	// end inline asm
	mul.f32 	%f248, %f394, %f247;
	ld.shared.f32 	%f249, [_ZZN8fp8_gemm33fp8_indexed_moe_gemm_tiled_kernelI13__nv_bfloat16Li64ELi64EEEvPKT_PK13__nv_fp8_e4m3PKfPKjPS2_iiiiiiiibE7s_input+64];
	fma.rn.f32 	%f456, %f249, %f248, %f456;
	add.s32 	%r25, %r414, 17;
	setp.ge.s32 	%p44, %r25, %r76;
	@%p44 bra 	$L__BB3_202;
	ld.global.nc.u8 	%rs117, [%rd9+17];
	cvt.u16.u8 	%rs17, %rs117;
	rem.s32 	%r179, %r25, %r79;
	setp.ne.s32 	%p45, %r179, 0;
	@%p45 bra 	$L__BB3_63;
	div.s32 	%r180, %r4, %r78;
	div.s32 	%r181, %r25, %r79;
	mad.lo.s32 	%r182, %r180, %r77, %r181;
	mul.wide.s32 	%rd70, %r182, 4;
	add.s64 	%rd71, %rd5, %rd70;
	ld.global.nc.f32 	%f394, [%rd71];
$L__BB3_63:
	and.b16  	%rs118, %rs17, 255;
	// begin inline asm
	{cvt.rn.f16x2.e4m3x2 %r183, %rs118;}

	// end inline asm
	cvt.u16.u32 	%rs119, %r183;
	// begin inline asm
	{  cvt.f32.f16 %f250, %rs119;}

	// end inline asm
	mul.f32 	%f251, %f394, %f250;
	ld.shared.f32 	%f252, [_ZZN8fp8_gemm33fp8_indexed_moe_gemm_tiled_kernelI13__nv_bfloat16Li64ELi64EEEvPKT_PK13__nv_fp8_e4m3PKfPKjPS2_iiiiiiiibE7s_input+68];
	fma.rn.f32 	%f456, %f252, %f251, %f456;
	add.s32 	%r26, %r414, 18;
	setp.ge.s32 	%p46, %r26, %r76;
	@%p46 bra 	$L__BB3_202;
	ld.global.nc.u8 	%rs120, [%rd9+18];
	cvt.u16.u8 	%rs18, %rs120;
	rem.s32 	%r184, %r26, %r79;
	setp.ne.s32 	%p47, %r184, 0;
	@%p47 bra 	$L__BB3_66;
	div.s32 	%r185, %r4, %r78;
	div.s32 	%r186, %r26, %r79;
	mad.lo.s32 	%r187, %r185, %r77, %r186;
	mul.wide.s32 	%rd72, %r187, 4;
	add.s64 	%rd73, %rd5, %rd72;
	ld.global.nc.f32 	%f394, [%rd73];
$L__BB3_66:
	and.b16  	%rs121, %rs18, 255;
	// begin inline asm
	{cvt.rn.f16x2.e4m3x2 %r188, %rs121;}

	// end inline asm
	cvt.u16.u32 	%rs122, %r188;
	// begin inline asm
	{  cvt.f32.f16 %f253, %rs122;}

	// end inline asm
	mul.f32 	%f254, %f394, %f253;
	ld.shared.f32 	%f255, [_ZZN8fp8_gemm33fp8_indexed_moe_gemm_tiled_kernelI13__nv_bfloat16Li64ELi64EEEvPKT_PK13__nv_fp8_e4m3PKfPKjPS2_iiiiiiiibE7s_input+72];
	fma.rn.f32 	%f456, %f255, %f254, %f456;
	add.s32 	%r27, %r414, 19;
	setp.ge.s32 	%p48, %r27, %r76;
	@%p48 bra 	$L__BB3_202;
	ld.global.nc.u8 	%rs123, [%rd9+19];
	cvt.u16.u8 	%rs19, %rs123;
	rem.s32 	%r189, %r27, %r79;
	setp.ne.s32 	%p49, %r189, 0;
	@%p49 bra 	$L__BB3_69;
	div.s32 	%r190, %r4, %r78;
	div.s32 	%r191, %r27, %r79;
	mad.lo.s32 	%r192, %r190, %r77, %r191;
	mul.wide.s32 	%rd74, %r192, 4;
	add.s64 	%rd75, %rd5, %rd74;
	ld.global.nc.f32 	%f394, [%rd75];
$L__BB3_69:
	and.b16  	%rs124, %rs19, 255;
	// begin inline asm
	{cvt.rn.f16x2.e4m3x2 %r193, %rs124;}

	// end inline asm
	cvt.u16.u32 	%rs125, %r193;
	// begin inline asm
	{  cvt.f32.f16 %f256, %rs125;}

	// end inline asm
	mul.f32 	%f257, %f394, %f256;
	ld.shared.f32 	%f258, [_ZZN8fp8_gemm33fp8_indexed_moe_gemm_tiled_kernelI13__nv_bfloat16Li64ELi64EEEvPKT_PK13__nv_fp8_e4m3PKfPKjPS2_iiiiiiiibE7s_input+76];
	fma.rn.f32 	%f456, %f258, %f257, %f456;
	add.s32 	%r28, %r414, 20;
	setp.ge.s32 	%p50, %r28, %r76;
	@%p50 bra 	$L__BB3_202;
	ld.global.nc.u8 	%rs126, [%rd9+20];
	cvt.u16.u8 	%rs20, %rs126;
	rem.s32 	%r194, %r28, %r79;
	setp.ne.s32 	%p51, %r194, 0;
	@%p51 bra 	$L__BB3_72;
	div.s32 	%r195, %r4, %r78;
	div.s32 	%r196, %r28, %r79;
	mad.lo.s32 	%r197, %r195, %r77, %r196;
	mul.wide.s32 	%rd76, %r197, 4;
	add.s64 	%rd77, %rd5, %rd76;
	ld.global.nc.f32 	%f394, [%rd77];
$L__BB3_72:
	and.b16  	%rs127, %rs20, 255;
	// begin inline asm
	{cvt.rn.f16x2.e4m3x2 %r198, %rs127;}

	// end inline asm
	cvt.u16.u32 	%rs128, %r198;
	// begin inline asm
	{  cvt.f32.f16 %f259, %rs128;}

	// end inline asm
	mul.f32 	%f260, %f394, %f259;
	ld.shared.f32 	%f261, [_ZZN8fp8_gemm33fp8_indexed_moe_gemm_tiled_kernelI13__nv_bfloat16Li64ELi64EEEvPKT_PK13__nv_fp8_e4m3PKfPKjPS2_iiiiiiiibE7s_input+80];
	fma.rn.f32 	%f456, %f261, %f260, %f456;
	add.s32 	%r29, %r414, 21;
	setp.ge.s32 	%p52, %r29, %r76;
	@%p52 bra 	$L__BB3_202;
	ld.global.nc.u8 	%rs129, [%rd9+21];
	cvt.u16.u8 	%rs21, %rs129;
	rem.s32 	%r199, %r29, %r79;
	setp.ne.s32 	%p53, %r199, 0;
	@%p53 bra 	$L__BB3_75;
	div.s32 	%r200, %r4, %r78;
	div.s32 	%r201, %r29, %r79;
	mad.lo.s32 	%r202, %r200, %r77, %r201;
	mul.wide.s32 	%rd78, %r202, 4;
	add.s64 	%rd79, %rd5, %rd78;
	ld.global.nc.f32 	%f394, [%rd79];
$L__BB3_75:
	and.b16  	%rs130, %rs21, 255;
	// begin inline asm
	{cvt.rn.f16x2.e4m3x2 %r203, %rs130;}

	// end inline asm
	cvt.u16.u32 	%rs131, %r203;
	// begin inline asm
	{  cvt.f32.f16 %f262, %rs131;}

	// end inline asm
	mul.f32 	%f263, %f394, %f262;
	ld.shared.f32 	%f264, [_ZZN8fp8_gemm33fp8_indexed_moe_gemm_tiled_kernelI13__nv_bfloat16Li64ELi64EEEvPKT_PK13__nv_fp8_e4m3PKfPKjPS2_iiiiiiiibE7s_input+84];
	fma.rn.f32 	%f456, %f264, %f263, %f456;
	add.s32 	%r30, %r414, 22;
	setp.ge.s32 	%p54, %r30, %r76;
	@%p54 bra 	$L__BB3_202;
	ld.global.nc.u8 	%rs132, [%rd9+22];
	cvt.u16.u8 	%rs22, %rs132;
	rem.s32 	%r204, %r30, %r79;
	setp.ne.s32 	%p55, %r204, 0;
	@%p55 bra 	$L__BB3_78;
	div.s32 	%r205, %r4, %r78;
	div.s32 	%r206, %r30, %r79;
	mad.lo.s32 	%r207, %r205, %r77, %r206;
	mul.wide.s32 	%rd80, %r207, 4;
	add.s64 	%rd81, %rd5, %rd80;
	ld.global.nc.f32 	%f394, [%rd81];
$L__BB3_78:
	and.b16  	%rs133, %rs22, 255;
	// begin inline asm
	{cvt.rn.f16x2.e4m3x2 %r208, %rs133;}

	// end inline asm
	cvt.u16.u32 	%rs134, %r208;
	// begin inline asm
	{  cvt.f32.f16 %f265, %rs134;}

	// end inline asm
	mul.f32 	%f266, %f394, %f265;
	ld.shared.f32 	%f267, [_ZZN8fp8_gemm33fp8_indexed_moe_gemm_tiled_kernelI13__nv_bfloat16Li64ELi64EEEvPKT_PK13__nv_fp8_e4m3PKfPKjPS2_iiiiiiiibE7s_input+88];
	fma.rn.f32 	%f456, %f267, %f266, %f456;
	add.s32 	%r31, %r414, 23;
	setp.ge.s32 	%p56, %r31, %r76;
	@%p56 bra 	$L__BB3_202;
	ld.global.nc.u8 	%rs135, [%rd9+23];
	cvt.u16.u8 	%rs23, %rs135;
	rem.s32 	%r209, %r31, %r79;
	setp.ne.s32 	%p57, %r209, 0;
	@%p57 bra 	$L__BB3_81;
	div.s32 	%r210, %r4, %r78;
	div.s32 	%r211, %r31, %r79;
	mad.lo.s32 	%r212, %r210, %r77, %r211;
	mul.wide.s32 	%rd82, %r212, 4;
	add.s64 	%rd83, %rd5, %rd82;
	ld.global.nc.f32 	%f394, [%rd83];
$L__BB3_81:
	and.b16  	%rs136, %rs23, 255;
	// begin inline asm
	{cvt.rn.f16x2.e4m3x2 %r213, %rs136;}

	// end inline asm
	cvt.u16.u32 	%rs137, %r213;
	// begin inline asm
	{  cvt.f32.f16 %f268, %rs137;}

	// end inline asm
	mul.f32 	%f269, %f394, %f268;
	ld.shared.f32 	%f270, [_ZZN8fp8_gemm33fp8_indexed_moe_gemm_tiled_kernelI13__nv_bfloat16Li64ELi64EEEvPKT_PK13__nv_fp8_e4m3PKfPKjPS2_iiiiiiiibE7s_input+92];
	fma.rn.f32 	%f456, %f270, %f269, %f456;
	add.s32 	%r32, %r414, 24;
	setp.ge.s32 	%p58, %r32, %r76;
	@%p58 bra 	$L__BB3_202;
	ld.global.nc.u8 	%rs138, [%rd9+24];
	cvt.u16.u8 	%rs24, %rs138;
	rem.s32 	%r214, %r32, %r79;
	setp.ne.s32 	%p59, %r214, 0;
	@%p59 bra 	$L__BB3_84;
	div.s32 	%r215, %r4, %r78;
	div.s32 	%r216, %r32, %r79;
	mad.lo.s32 	%r217, %r215, %r77, %r216;
	mul.wide.s32 	%rd84, %r217, 4;
	add.s64 	%rd85, %rd5, %rd84;
	ld.global.nc.f32 	%f394, [%rd85];
$L__BB3_84:
	and.b16  	%rs139, %rs24, 255;
	// begin inline asm
	{cvt.rn.f16x2.e4m3x2 %r218, %rs139;}

	// end inline asm
	cvt.u16.u32 	%rs140, %r218;
	// begin inline asm
	{  cvt.f32.f16 %f271, %rs140;}

	// end inline asm
	mul.f32 	%f272, %f394, %f271;
	ld.shared.f32 	%f273, [_ZZN8fp8_gemm33fp8_indexed_moe_gemm_tiled_kernelI13__nv_bfloat16Li64ELi64EEEvPKT_PK13__nv_fp8_e4m3PKfPKjPS2_iiiiiiiibE7s_input+96];
	fma.rn.f32 	%f456, %f273, %f272, %f456;
	add.s32 	%r33, %r414, 25;
	setp.ge.s32 	%p60, %r33, %r76;
	@%p60 bra 	$L__BB3_202;
	ld.global.nc.u8 	%rs141, [%rd9+25];
	cvt.u16.u8 	%rs25, %rs141;
	rem.s32 	%r219, %r33, %r79;
	setp.ne.s32 	%p61, %r219, 0;
	@%p61 bra 	$L__BB3_87;
	div.s32 	%r220, %r4, %r78;
	div.s32 	%r221, %r33, %r79;
	mad.lo.s32 	%r222, %r220, %r77, %r221;
	mul.wide.s32 	%rd86, %r222, 4;
	add.s64 	%rd87, %rd5, %rd86;
	ld.global.nc.f32 	%f394, [%rd87];
$L__BB3_87:
	and.b16  	%rs142, %rs25, 255;
	// begin inline asm
	{cvt.rn.f16x2.e4m3x2 %r223, %rs142;}

	// end inline asm
	cvt.u16.u32 	%rs143, %r223;
	// begin inline asm
	{  cvt.f32.f16 %f274, %rs143;}

	// end inline asm
	mul.f32 	%f275, %f394, %f274;
	ld.shared.f32 	%f276, [_ZZN8fp8_gemm33fp8_indexed_moe_gemm_tiled_kernelI13__nv_bfloat16Li64ELi64EEEvPKT_PK13__nv_fp8_e4m3PKfPKjPS2_iiiiiiiibE7s_input+100];
	fma.rn.f32 	%f456, %f276, %f275, %f456;
	add.s32 	%r34, %r414, 26;
	setp.ge.s32 	%p62, %r34, %r76;
	@%p62 bra 	$L__BB3_202;
	ld.global.nc.u8 	%rs144, [%rd9+26];
	cvt.u16.u8 	%rs26, %rs144;
	rem.s32 	%r224, %r34, %r79;
	setp.ne.s32 	%p63, %r224, 0;
	@%p63 bra 	$L__BB3_90;
	div.s32 	%r225, %r4, %r78;
	div.s32 	%r226, %r34, %r79;
	mad.lo.s32 	%r227, %r225, %r77, %r226;
	mul.wide.s32 	%rd88, %r227, 4;
	add.s64 	%rd89, %rd5, %rd88;
	ld.global.nc.f32 	%f394, [%rd89];
$L__BB3_90:
	and.b16  	%rs145, %rs26, 255;
	// begin inline asm
	{cvt.rn.f16x2.e4m3x2 %r228, %rs145;}

	// end inline asm
	cvt.u16.u32 	%rs146, %r228;
	// begin inline asm
	{  cvt.f32.f16 %f277, %rs146;}

	// end inline asm
	mul.f32 	%f278, %f394, %f277;
	ld.shared.f32 	%f279, [_ZZN8fp8_gemm33fp8_indexed_moe_gemm_tiled_kernelI13__nv_bfloat16Li64ELi64EEEvPKT_PK13__nv_fp8_e4m3PKfPKjPS2_iiiiiiiibE7s_input+104];
	fma.rn.f32 	%f456, %f279, %f278, %f456;
	add.s32 	%r35, %r414, 27;
	setp.ge.s32 	%p64, %r35, %r76;
	@%p64 bra 	$L__BB3_202;
	ld.global.nc.u8 	%rs147, [%rd9+27];
	cvt.u16.u8 	%rs27, %rs147;
	rem.s32 	%r229, %r35, %r79;
	setp.ne.s32 	%p65, %r229, 0;
	@%p65 bra 	$L__BB3_93;
	div.s32 	%r230, %r4, %r78;
	div.s32 	%r231, %r35, %r79;
	mad.lo.s32 	%r232, %r230, %r77, %r231;
	mul.wide.s32 	%rd90, %r232, 4;
	add.s64 	%rd91, %rd5, %rd90;
	ld.global.nc.f32 	%f394, [%rd91];
$L__BB3_93:
	and.b16  	%rs148, %rs27, 255;
	// begin inline asm
	{cvt.rn.f16x2.e4m3x2 %r233, %rs148;}

	// end inline asm
	cvt.u16.u32 	%rs149, %r233;
	// begin inline asm
	{  cvt.f32.f16 %f280, %rs149;}

	// end inline asm
	mul.f32 	%f281, %f394, %f280;
	ld.shared.f32 	%f282, [_ZZN8fp8_gemm33fp8_indexed_moe_gemm_tiled_kernelI13__nv_bfloat16Li64ELi64EEEvPKT_PK13__nv_fp8_e4m3PKfPKjPS2_iiiiiiiibE7s_input+108];
	fma.rn.f32 	%f456, %f282, %f281, %f456;
	add.s32 	%r36, %r414, 28;
	setp.ge.s32 	%p66, %r36, %r76;
	@%p66 bra 	$L__BB3_202;
	ld.global.nc.u8 	%rs150, [%rd9+28];
	cvt.u16.u8 	%rs28, %rs150;
	rem.s32 	%r234, %r36, %r79;
	setp.ne.s32 	%p67, %r234, 0;
	@%p67 bra 	$L__BB3_96;
	div.s32 	%r235, %r4, %r78;
	div.s32 	%r236, %r36, %r79;
	mad.lo.s32 	%r237, %r235, %r77, %r236;
	mul.wide.s32 	%rd92, %r237, 4;
	add.s64 	%rd93, %rd5, %rd92;
	ld.global.nc.f32 	%f394, [%rd93];
$L__BB3_96:
	and.b16  	%rs151, %rs28, 255;
	// begin inline asm
	{cvt.rn.f16x2.e4m3x2 %r238, %rs151;}

	// end inline asm
	cvt.u16.u32 	%rs152, %r238;
	// begin inline asm
	{  cvt.f32.f16 %f283, %rs152;}

	// end inline asm
	mul.f32 	%f284, %f394, %f283;
	ld.shared.f32 	%f285, [_ZZN8fp8_gemm33fp8_indexed_moe_gemm_tiled_kernelI13__nv_bfloat16Li64ELi64EEEvPKT_PK13__nv_fp8_e4m3PKfPKjPS2_iiiiiiiibE7s_input+112];
	fma.rn.f32 	%f456, %f285, %f284, %f456;
	add.s32 	%r37, %r414, 29;
	setp.ge.s32 	%p68, %r37, %r76;
	@%p68 bra 	$L__BB3_202;
	ld.global.nc.u8 	%rs153, [%rd9+29];
	cvt.u16.u8 	%rs29, %rs153;
	rem.s32 	%r239, %r37, %r79;
	setp.ne.s32 	%p69, %r239, 0;
	@%p69 bra 	$L__BB3_99;
	div.s32 	%r240, %r4, %r78;
	div.s32 	%r241, %r37, %r79;
	mad.lo.s32 	%r242, %r240, %r77, %r241;
	mul.wide.s32 	%rd94, %r242, 4;
	add.s64 	%rd95, %rd5, %rd94;
	ld.global.nc.f32 	%f394, [%rd95];
$L__BB3_99:
	and.b16  	%rs154, %rs29, 255;
	// begin inline asm
	{cvt.rn.f16x2.e4m3x2 %r243, %rs154;}

	// end inline asm
	cvt.u16.u32 	%rs155, %r243;
	// begin inline asm
	{  cvt.f32.f16 %f286, %rs155;}

	// end inline asm
	mul.f32 	%f287, %f394, %f286;
	ld.shared.f32 	%f288, [_ZZN8fp8_gemm33fp8_indexed_moe_gemm_tiled_kernelI13__nv_bfloat16Li64ELi64EEEvPKT_PK13__nv_fp8_e4m3PKfPKjPS2_iiiiiiiibE7s_input+116];
	fma.rn.f32 	%f456, %f288, %f287, %f456;
	add.s32 	%r38, %r414, 30;
	setp.ge.s32 	%p70, %r38, %r76;
	@%p70 bra 	$L__BB3_202;
	ld.global.nc.u8 	%rs156, [%rd9+30];
	cvt.u16.u8 	%rs30, %rs156;
	rem.s32 	%r244, %r38, %r79;
	setp.ne.s32 	%p71, %r244, 0;
	@%p71 bra 	$L__BB3_102;
	div.s32 	%r245, %r4, %r78;
	div.s32 	%r246, %r38, %r79;
	mad.lo.s32 	%r247, %r245, %r77, %r246;
	mul.wide.s32 	%rd96, %r247, 4;
	add.s64 	%rd97, %rd5, %rd96;
	ld.global.nc.f32 	%f394, [%rd97];
$L__BB3_102:
	and.b16  	%rs157, %rs30, 255;
	// begin inline asm
	{cvt.rn.f16x2.e4m3x2 %r248, %rs157;}

	// end inline asm
	cvt.u16.u32 	%rs158, %r248;
	// begin inline asm
	{  cvt.f32.f16 %f289, %rs158;}

	// end inline asm
	mul.f32 	%f290, %f394, %f289;
	ld.shared.f32 	%f291, [_ZZN8fp8_gemm33fp8_indexed_moe_gemm_tiled_kernelI13__nv_bfloat16Li64ELi64EEEvPKT_PK13__nv_fp8_e4m3PKfPKjPS2_iiiiiiiibE7s_input+120];
	fma.rn.f32 	%f456, %f291, %f290, %f456;
	add.s32 	%r39, %r414, 31;
	setp.ge.s32 	%p72, %r39, %r76;
	@%p72 bra 	$L__BB3_202;
	ld.global.nc.u8 	%rs159, [%rd9+31];
	cvt.u16.u8 	%rs31, %rs159;
	rem.s32 	%r249, %r39, %r79;
	setp.ne.s32 	%p73, %r249, 0;
	@%p73 bra 	$L__BB3_105;
	div.s32 	%r250, %r4, %r78;
	div.s32 	%r251, %r39, %r79;
	mad.lo.s32 	%r252, %r250, %r77, %r251;
	mul.wide.s32 	%rd98, %r252, 4;
	add.s64 	%rd99, %rd5, %rd98;
	ld.global.nc.f32 	%f394, [%rd99];
$L__BB3_105:
	and.b16  	%rs160, %rs31, 255;
	// begin inline asm
	{cvt.rn.f16x2.e4m3x2 %r253, %rs160;}

	// end inline asm
	cvt.u16.u32 	%rs161, %r253;
	// begin inline asm
	{  cvt.f32.f16 %f292, %rs161;}

	// end inline asm
	mul.f32 	%f293, %f394, %f292;
	ld.shared.f32 	%f294, [_ZZN8fp8_gemm33fp8_indexed_moe_gemm_tiled_kernelI13__nv_bfloat16Li64ELi64EEEvPKT_PK13__nv_fp8_e4m3PKfPKjPS2_iiiiiiiibE7s_input+124];
	fma.rn.f32 	%f456, %f294, %f293, %f456;
	add.s32 	%r40, %r414, 32;
	setp.ge.s32 	%p74, %r40, %r76;
	@%p74 bra 	$L__BB3_202;
	ld.global.nc.u8 	%rs162, [%rd9+32];
	cvt.u16.u8 	%rs32, %rs162;
	rem.s32 	%r254, %r40, %r79;
	setp.ne.s32 	%p75, %r254, 0;
	@%p75 bra 	$L__BB3_108;
	div.s32 	%r255, %r4, %r78;
	div.s32 	%r256, %r40, %r79;
	mad.lo.s32 	%r257, %r255, %r77, %r256;
	mul.wide.s32 	%rd100, %r257, 4;
	add.s64 	%rd101, %rd5, %rd100;
	ld.global.nc.f32 	%f394, [%rd101];
$L__BB3_108:
	and.b16  	%rs163, %rs32, 255;
	// begin inline asm
	{cvt.rn.f16x2.e4m3x2 %r258, %rs163;}

	// end inline asm
	cvt.u16.u32 	%rs164, %r258;
	// begin inline asm
	{  cvt.f32.f16 %f295, %rs164;}

	// end inline asm
	mul.f32 	%f296, %f394, %f295;
	ld.shared.f32 	%f297, [_ZZN8fp8_gemm33fp8_indexed_moe_gemm_tiled_kernelI13__nv_bfloat16Li64ELi64EEEvPKT_PK13__nv_fp8_e4m3PKfPKjPS2_iiiiiiiibE7s_input+128];
	fma.rn.f32 	%f456, %f297, %f296, %f456;
	add.s32 	%r41, %r414, 33;
	setp.ge.s32 	%p76, %r41, %r76;
	@%p76 bra 	$L__BB3_202;
	ld.global.nc.u8 	%rs165, [%rd9+33];
	cvt.u16.u8 	%rs33, %rs165;
	rem.s32 	%r259, %r41, %r79;
	setp.ne.s32 	%p77, %r259, 0;
	@%p77 bra 	$L__BB3_111;
	div.s32 	%r260, %r4, %r78;
	div.s32 	%r261, %r41, %r79;
	mad.lo.s32 	%r262, %r260, %r77, %r261;
	mul.wide.s32 	%rd102, %r262, 4;
	add.s64 	%rd103, %rd5, %rd102;
	ld.global.nc.f32 	%f394, [%rd103];
$L__BB3_111:
	and.b16  	%rs166, %rs33, 255;
	// begin inline asm
	{cvt.rn.f16x2.e4m3x2 %r263, %rs166;}

	// end inline asm
	cvt.u16.u32 	%rs167, %r263;
	// begin inline asm
	{  cvt.f32.f16 %f298, %rs167;}

	// end inline asm
	mul.f32 	%f299, %f394, %f298;
	ld.shared.f32 	%f300, [_ZZN8fp8_gemm33fp8_indexed_moe_gemm_tiled_kernelI13__nv_bfloat16Li64ELi64EEEvPKT_PK13__nv_fp8_e4m3PKfPKjPS2_iiiiiiiibE7s_input+132];
	fma.rn.f32 	%f456, %f300, %f299, %f456;
	add.s32 	%r42, %r414, 34;
	setp.ge.s32 	%p78, %r42, %r76;
	@%p78 bra 	$L__BB3_202;
	ld.global.nc.u8 	%rs168, [%rd9+34];
	cvt.u16.u8 	%rs34, %rs168;
	rem.s32 	%r264, %r42, %r79;
	setp.ne.s32 	%p79, %r264, 0;
	@%p79 bra 	$L__BB3_114;
	div.s32 	%r265, %r4, %r78;
	div.s32 	%r266, %r42, %r79;
	mad.lo.s32 	%r267, %r265, %r77, %r266;
	mul.wide.s32 	%rd104, %r267, 4;
	add.s64 	%rd105, %rd5, %rd104;
	ld.global.nc.f32 	%f394, [%rd105];
$L__BB3_114:
	and.b16  	%rs169, %rs34, 255;
	// begin inline asm
	{cvt.rn.f16x2.e4m3x2 %r268, %rs169;}

	// end inline asm
	cvt.u16.u32 	%rs170, %r268;
	// begin inline asm
	{  cvt.f32.f16 %f301, %rs170;}

	// end inline asm
	mul.f32 	%f302, %f394, %f301;
	ld.shared.f32 	%f303, [_ZZN8fp8_gemm33fp8_indexed_moe_gemm_tiled_kernelI13__nv_bfloat16Li64ELi64EEEvPKT_PK13__nv_fp8_e4m3PKfPKjPS2_iiiiiiiibE7s_input+136];
	fma.rn.f32 	%f456, %f303, %f302, %f456;
	add.s32 	%r43, %r414, 35;
	setp.ge.s32 	%p80, %r43, %r76;
	@%p80 bra 	$L__BB3_202;
	ld.global.nc.u8 	%rs171, [%rd9+35];
	cvt.u16.u8 	%rs35, %rs171;
	rem.s32 	%r269, %r43, %r79;
	setp.ne.s32 	%p81, %r269, 0;
	@%p81 bra 	$L__BB3_117;
	div.s32 	%r270, %r4, %r78;
	div.s32 	%r271, %r43, %r79;
	mad.lo.s32 	%r272, %r270, %r77, %r271;
	mul.wide.s32 	%rd106, %r272, 4;
	add.s64 	%rd107, %rd5, %rd106;
	ld.global.nc.f32 	%f394, [%rd107];
$L__BB3_117:
	and.b16  	%rs172, %rs35, 255;
	// begin inline asm
	{cvt.rn.f16x2.e4m3x2 %r273, %rs172;}

	// end inline asm
	cvt.u16.u32 	%rs173, %r273;
	// begin inline asm
	{  cvt.f32.f16 %f304, %rs173;}

	// end inline asm
	mul.f32 	%f305, %f394, %f304;
	ld.shared.f32 	%f306, [_ZZN8fp8_gemm33fp8_indexed_moe_gemm_tiled_kernelI13__nv_bfloat16Li64ELi64EEEvPKT_PK13__nv_fp8_e4m3PKfPKjPS2_iiiiiiiibE7s_input+140];
	fma.rn.f32 	%f456, %f306, %f305, %f456;
	add.s32 	%r44, %r414, 36;
	setp.ge.s32 	%p82, %r44, %r76;
	@%p82 bra 	$L__BB3_202;
	ld.global.nc.u8 	%rs174, [%rd9+36];
	cvt.u16.u8 	%rs36, %rs174;
	rem.s32 	%r274, %r44, %r79;
	setp.ne.s32 	%p83, %r274, 0;
	@%p83 bra 	$L__BB3_120;
	div.s32 	%r275, %r4, %r78;
	div.s32 	%r276, %r44, %r79;
	mad.lo.s32 	%r277, %r275, %r77, %r276;
	mul.wide.s32 	%rd108, %r277, 4;
	add.s64 	%rd109, %rd5, %rd108;
	ld.global.nc.f32 	%f394, [%rd109];
$L__BB3_120:
	and.b16  	%rs175, %rs36, 255;
	// begin inline asm
	{cvt.rn.f16x2.e4m3x2 %r278, %rs175;}

	// end inline asm
	cvt.u16.u32 	%rs176, %r278;
	// begin inline asm
	{  cvt.f32.f16 %f307, %rs176;}

	// end inline asm
	mul.f32 	%f308, %f394, %f307;
	ld.shared.f32 	%f309, [_ZZN8fp8_gemm33fp8_indexed_moe_gemm_tiled_kernelI13__nv_bfloat16Li64ELi64EEEvPKT_PK13__nv_fp8_e4m3PKfPKjPS2_iiiiiiiibE7s_input+144];
	fma.rn.f32 	%f456, %f309, %f308, %f456;
	add.s32 	%r45, %r414, 37;
	setp.ge.s32 	%p84, %r45, %r76;
	@%p84 bra 	$L__BB3_202;
	ld.global.nc.u8 	%rs177, [%rd9+37];
	cvt.u16.u8 	%rs37, %rs177;
	rem.s32 	%r279, %r45, %r79;
	setp.ne.s32 	%p85, %r279, 0;
	@%p85 bra 	$L__BB3_123;
	div.s32 	%r280, %r4, %r78;
	div.s32 	%r281, %r45, %r79;
	mad.lo.s32 	%r282, %r280, %r77, %r281;
	mul.wide.s32 	%rd110, %r282, 4;
	add.s64 	%rd111, %rd5, %rd110;
	ld.global.nc.f32 	%f394, [%rd111];
$L__BB3_123:
	and.b16  	%rs178, %rs37, 255;
	// begin inline asm
	{cvt.rn.f16x2.e4m3x2 %r283, %rs178;}

	// end inline asm
	cvt.u16.u32 	%rs179, %r283;
	// begin inline asm
	{  cvt.f32.f16 %f310, %rs179;}

	// end inline asm
	mul.f32 	%f311, %f394, %f310;
	ld.shared.f32 	%f312, [_ZZN8fp8_gemm33fp8_indexed_moe_gemm_tiled_kernelI13__nv_bfloat16Li64ELi64EEEvPKT_PK13__nv_fp8_e4m3PKfPKjPS2_iiiiiiiibE7s_input+148];
	fma.rn.f32 	%f456, %f312, %f311, %f456;
	add.s32 	%r46, %r414, 38;
	setp.ge.s32 	%p86, %r46, %r76;
	@%p86 bra 	$L__BB3_202;
	ld.global.nc.u8 	%rs180, [%rd9+38];
	cvt.u16.u8 	%rs38, %rs180;
	rem.s32 	%r284, %r46, %r79;
	setp.ne.s32 	%p87, %r284, 0;
	@%p87 bra 	$L__BB3_126;
	div.s32 	%r285, %r4, %r78;
	div.s32 	%r286, %r46, %r79;
	mad.lo.s32 	%r287, %r285, %r77, %r286;
	mul.wide.s32 	%rd112, %r287, 4;
	add.s64 	%rd113, %rd5, %rd112;
	ld.global.nc.f32 	%f394, [%rd113];
$L__BB3_126:
	and.b16  	%rs181, %rs38, 255;
	// begin inline asm
	{cvt.rn.f16x2.e4m3x2 %r288, %rs181;}

	// end inline asm
	cvt.u16.u32 	%rs182, %r288;
	// begin inline asm
	{  cvt.f32.f16 %f313, %rs182;}

	// end inline asm
	mul.f32 	%f314, %f394, %f313;
	ld.shared.f32 	%f315, [_ZZN8fp8_gemm33fp8_indexed_moe_gemm_tiled_kernelI13__nv_bfloat16Li64ELi64EEEvPKT_PK13__nv_fp8_e4m3PKfPKjPS2_iiiiiiiibE7s_input+152];
	fma.rn.f32 	%f456, %f315, %f314, %f456;
	add.s32 	%r47, %r414, 39;
	setp.ge.s32 	%p88, %r47, %r76;
	@%p88 bra 	$L__BB3_202;
	ld.global.nc.u8 	%rs183, [%rd9+39];
	cvt.u16.u8 	%rs39, %rs183;
	rem.s32 	%r289, %r47, %r79;
	setp.ne.s32 	%p89, %r289, 0;
	@%p89 bra 	$L__BB3_129;
	div.s32 	%r290, %r4, %r78;
	div.s32 	%r291, %r47, %r79;
	mad.lo.s32 	%r292, %r290, %r77, %r291;
	mul.wide.s32 	%rd114, %r292, 4;
	add.s64 	%rd115, %rd5, %rd114;
	ld.global.nc.f32 	%f394, [%rd115];
$L__BB3_129:
	and.b16  	%rs184, %rs39, 255;
	// begin inline asm
	{cvt.rn.f16x2.e4m3x2 %r293, %rs184;}

	// end inline asm
	cvt.u16.u32 	%rs185, %r293;
	// begin inline asm
	{  cvt.f32.f16 %f316, %rs185;}

	// end inline asm
	mul.f32 	%f317, %f394, %f316;
	ld.shared.f32 	%f318, [_ZZN8fp8_gemm33fp8_indexed_moe_gemm_tiled_kernelI13__nv_bfloat16Li64ELi64EEEvPKT_PK13__nv_fp8_e4m3PKfPKjPS2_iiiiiiiibE7s_input+156];
	fma.rn.f32 	%f456, %f318, %f317, %f456;
	add.s32 	%r48, %r414, 40;
	setp.ge.s32 	%p90, %r48, %r76;
	@%p90 bra 	$L__BB3_202;
	ld.global.nc.u8 	%rs186, [%rd9+40];
	cvt.u16.u8 	%rs40, %rs186;
	rem.s32 	%r294, %r48, %r79;
	setp.ne.s32 	%p91, %r294, 0;
	@%p91 bra 	$L__BB3_132;
	div.s32 	%r295, %r4, %r78;
	div.s32 	%r296, %r48, %r79;
	mad.lo.s32 	%r297, %r295, %r77, %r296;
	mul.wide.s32 	%rd116, %r297, 4;
	add.s64 	%rd117, %rd5, %rd116;
	ld.global.nc.f32 	%f394, [%rd117];
$L__BB3_132:
	and.b16  	%rs187, %rs40, 255;
	// begin inline asm
	{cvt.rn.f16x2.e4m3x2 %r298, %rs187;}

	// end inline asm
	cvt.u16.u32 	%rs188, %r298;
	// begin inline asm
	{  cvt.f32.f16 %f319, %rs188;}

	// end inline asm
	mul.f32 	%f320, %f394, %f319;
	ld.shared.f32 	%f321, [_ZZN8fp8_gemm33fp8_indexed_moe_gemm_tiled_kernelI13__nv_bfloat16Li64ELi64EEEvPKT_PK13__nv_fp8_e4m3PKfPKjPS2_iiiiiiiibE7s_input+160];
	fma.rn.f32 	%f456, %f321, %f320, %f456;
	add.s32 	%r49, %r414, 41;
	setp.ge.s32 	%p92, %r49, %r76;
	@%p92 bra 	$L__BB3_202;
	ld.global.nc.u8 	%rs189, [%rd9+41];
	cvt.u16.u8 	%rs41, %rs189;
	rem.s32 	%r299, %r49, %r79;
	setp.ne.s32 	%p93, %r299, 0;
	@%p93 bra 	$L__BB3_135;
	div.s32 	%r300, %r4, %r78;
	div.s32 	%r301, %r49, %r79;
	mad.lo.s32 	%r302, %r300, %r77, %r301;
	mul.wide.s32 	%rd118, %r302, 4;
	add.s64 	%rd119, %rd5, %rd118;
	ld.global.nc.f32 	%f394, [%rd119];
$L__BB3_135:
	and.b16  	%rs190, %rs41, 255;
	// begin inline asm
	{cvt.rn.f16x2.e4m3x2 %r303, %rs190;}

	// end inline asm
	cvt.u16.u32 	%rs191, %r303;
	// begin inline asm
	{  cvt.f32.f16 %f322, %rs191;}

	// end inline asm
	mul.f32 	%f323, %f394, %f322;
	ld.shared.f32 	%f324, [_ZZN8fp8_gemm33fp8_indexed_moe_gemm_tiled_kernelI13__nv_bfloat16Li64ELi64EEEvPKT_PK13__nv_fp8_e4m3PKfPKjPS2_iiiiiiiibE7s_input+164];
	fma.rn.f32 	%f456, %f324, %f323, %f456;
	add.s32 	%r50, %r414, 42;
	setp.ge.s32 	%p94, %r50, %r76;
	@%p94 bra 	$L__BB3_202;
	ld.global.nc.u8 	%rs192, [%rd9+42];
	cvt.u16.u8 	%rs42, %rs192;
	rem.s32 	%r304, %r50, %r79;
	setp.ne.s32 	%p95, %r304, 0;
	@%p95 bra 	$L__BB3_138;
	div.s32 	%r305, %r4, %r78;
	div.s32 	%r306, %r50, %r79;
	mad.lo.s32 	%r307, %r305, %r77, %r306;
	mul.wide.s32 	%rd120, %r307, 4;
	add.s64 	%rd121, %rd5, %rd120;
	ld.global.nc.f32 	%f394, [%rd121];
$L__BB3_138:
	and.b16  	%rs193, %rs42, 255;
	// begin inline asm
	{cvt.rn.f16x2.e4m3x2 %r308, %rs193;}

	// end inline asm
	cvt.u16.u32 	%rs194, %r308;
	// begin inline asm
	{  cvt.f32.f16 %f325, %rs194;}

	// end inline asm
	mul.f32 	%f326, %f394, %f325;
	ld.shared.f32 	%f327, [_ZZN8fp8_gemm33fp8_indexed_moe_gemm_tiled_kernelI13__nv_bfloat16Li64ELi64EEEvPKT_PK13__nv_fp8_e4m3PKfPKjPS2_iiiiiiiibE7s_input+168];
	fma.rn.f32 	%f456, %f327, %f326, %f456;
	add.s32 	%r51, %r414, 43;
	setp.ge.s32 	%p96, %r51, %r76;
	@%p96 bra 	$L__BB3_202;
	ld.global.nc.u8 	%rs195, [%rd9+43];
	cvt.u16.u8 	%rs43, %rs195;
	rem.s32 	%r309, %r51, %r79;
	setp.ne.s32 	%p97, %r309, 0;
	@%p97 bra 	$L__BB3_141;
	div.s32 	%r310, %r4, %r78;
	div.s32 	%r311, %r51, %r79;
	mad.lo.s32 	%r312, %r310, %r77, %r311;
	mul.wide.s32 	%rd122, %r312, 4;
	add.s64 	%rd123, %rd5, %rd122;
	ld.global.nc.f32 	%f394, [%rd123];
$L__BB3_141:
	and.b16  	%rs196, %rs43, 255;
	// begin inline asm
	{cvt.rn.f16x2.e4m3x2 %r313, %rs196;}

	// end inline asm
	cvt.u16.u32 	%rs197, %r313;
	// begin inline asm
	{  cvt.f32.f16 %f328, %rs197;}

	// end inline asm
	mul.f32 	%f329, %f394, %f328;
	ld.shared.f32 	%f330, [_ZZN8fp8_gemm33fp8_indexed_moe_gemm_tiled_kernelI13__nv_bfloat16Li64ELi64EEEvPKT_PK13__nv_fp8_e4m3PKfPKjPS2_iiiiiiiibE7s_input+172];
	fma.rn.f32 	%f456, %f330, %f329, %f456;
	add.s32 	%r52, %r414, 44;
	setp.ge.s32 	%p98, %r52, %r76;
	@%p98 bra 	$L__BB3_202;
	ld.global.nc.u8 	%rs198, [%rd9+44];
	cvt.u16.u8 	%rs44, %rs198;
	rem.s32 	%r314, %r52, %r79;
	setp.ne.s32 	%p99, %r314, 0;
	@%p99 bra 	$L__BB3_144;
	div.s32 	%r315, %r4, %r78;
	div.s32 	%r316, %r52, %r79;
	mad.lo.s32 	%r317, %r315, %r77, %r316;
	mul.wide.s32 	%rd124, %r317, 4;
	add.s64 	%rd125, %rd5, %rd124;
	ld.global.nc.f32 	%f394, [%rd125];
$L__BB3_144:
	and.b16  	%rs199, %rs44, 255;
	// begin inline asm
	{cvt.rn.f16x2.e4m3x2 %r318, %rs199;}

	// end inline asm
	cvt.u16.u32 	%rs200, %r318;
	// begin inline asm
	{  cvt.f32.f16 %f331, %rs200;}

	// end inline asm
	mul.f32 	%f332, %f394, %f331;
	ld.shared.f32 	%f333, [_ZZN8fp8_gemm33fp8_indexed_moe_gemm_tiled_kernelI13__nv_bfloat16Li64ELi64EEEvPKT_PK13__nv_fp8_e4m3PKfPKjPS2_iiiiiiiibE7s_input+176];
	fma.rn.f32 	%f456, %f333, %f332, %f456;
	add.s32 	%r53, %r414, 45;
	setp.ge.s32 	%p100, %r53, %r76;
	@%p100 bra 	$L__BB3_202;
	ld.global.nc.u8 	%rs201, [%rd9+45];
	cvt.u16.u8 	%rs45, %rs201;
	rem.s32 	%r319, %r53, %r79;
	setp.ne.s32 	%p101, %r319, 0;
	@%p101 bra 	$L__BB3_147;
	div.s32 	%r320, %r4, %r78;
	div.s32 	%r321, %r53, %r79;
	mad.lo.s32 	%r322, %r320, %r77, %r321;
	mul.wide.s32 	%rd126, %r322, 4;
	add.s64 	%rd127, %rd5, %rd126;
	ld.global.nc.f32 	%f394, [%rd127];
$L__BB3_147:
	and.b16  	%rs202, %rs45, 255;
	// begin inline asm
	{cvt.rn.f16x2.e4m3x2 %r323, %rs202;}

	// end inline asm
	cvt.u16.u32 	%rs203, %r323;
	// begin inline asm
	{  cvt.f32.f16 %f334, %rs203;}

	// end inline asm
	mul.f32 	%f335, %f394, %f334;
	ld.shared.f32 	%f336, [_ZZN8fp8_gemm33fp8_indexed_moe_gemm_tiled_kernelI13__nv_bfloat16Li64ELi64EEEvPKT_PK13__nv_fp8_e4m3PKfPKjPS2_iiiiiiiibE7s_input+180];
	fma.rn.f32 	%f456, %f336, %f335, %f456;
	add.s32 	%r54, %r414, 46;
	setp.ge.s32 	%p102, %r54, %r76;
	@%p102 bra 	$L__BB3_202;
	ld.global.nc.u8 	%rs204, [%rd9+46];
	cvt.u16.u8 	%rs46, %rs204;
	rem.s32 	%r324, %r54, %r79;
	setp.ne.s32 	%p103, %r324, 0;
	@%p103 bra 	$L__BB3_150;
	div.s32 	%r325, %r4, %r78;
	div.s32 	%r326, %r54, %r79;
	mad.lo.s32 	%r327, %r325, %r77, %r326;
	mul.wide.s32 	%rd128, %r327, 4;
	add.s64 	%rd129, %rd5, %rd128;
	ld.global.nc.f32 	%f394, [%rd129];
$L__BB3_150:
	and.b16  	%rs205, %rs46, 255;
	// begin inline asm
	{cvt.rn.f16x2.e4m3x2 %r328, %rs205;}

	// end inline asm
	cvt.u16.u32 	%rs206, %r328;
	// begin inline asm
	{  cvt.f32.f16 %f337, %rs206;}

	// end inline asm
	mul.f32 	%f338, %f394, %f337;
	ld.shared.f32 	%f339, [_ZZN8fp8_gemm33fp8_indexed_moe_gemm_tiled_kernelI13__nv_bfloat16Li64ELi64EEEvPKT_PK13__nv_fp8_e4m3PKfPKjPS2_iiiiiiiibE7s_input+184];
	fma.rn.f32 	%f456, %f339, %f338, %f456;
	add.s32 	%r55, %r414, 47;
	setp.ge.s32 	%p104, %r55, %r76;
	@%p104 bra 	$L__BB3_202;
	ld.global.nc.u8 	%rs207, [%rd9+47];
	cvt.u16.u8 	%rs47, %rs207;
	rem.s32 	%r329, %r55, %r79;
	setp.ne.s32 	%p105, %r329, 0;
	@%p105 bra 	$L__BB3_153;
	div.s32 	%r330, %r4, %r78;
	div.s32 	%r331, %r55, %r79;
	mad.lo.s32 	%r332, %r330, %r77, %r331;
	mul.wide.s32 	%rd130, %r332, 4;
	add.s64 	%rd131, %rd5, %rd130;
	ld.global.nc.f32 	%f394, [%rd131];
$L__BB3_153:
	and.b16  	%rs208, %rs47, 255;
	// begin inline asm
	{cvt.rn.f16x2.e4m3x2 %r333, %rs208;}

	// end inline asm
	cvt.u16.u32 	%rs209, %r333;
	// begin inline asm
	{  cvt.f32.f16 %f340, %rs209;}

	// end inline asm
	mul.f32 	%f341, %f394, %f340;
	ld.shared.f32 	%f342, [_ZZN8fp8_gemm33fp8_indexed_moe_gemm_tiled_kernelI13__nv_bfloat16Li64ELi64EEEvPKT_PK13__nv_fp8_e4m3PKfPKjPS2_iiiiiiiibE7s_input+188];
	fma.rn.f32 	%f456, %f342, %f341, %f456;
	add.s32 	%r56, %r414, 48;
	setp.ge.s32 	%p106, %r56, %r76;
	@%p106 bra 	$L__BB3_202;
	ld.global.nc.u8 	%rs210, [%rd9+48];
	cvt.u16.u8 	%rs48, %rs210;
	rem.s32 	%r334, %r56, %r79;
	setp.ne.s32 	%p107, %r334, 0;
	@%p107 bra 	$L__BB3_156;
	div.s32 	%r335, %r4, %r78;
	div.s32 	%r336, %r56, %r79;
	mad.lo.s32 	%r337, %r335, %r77, %r336;
	mul.wide.s32 	%rd132, %r337, 4;
	add.s64 	%rd133, %rd5, %rd132;
	ld.global.nc.f32 	%f394, [%rd133];
$L__BB3_156:
	and.b16  	%rs211, %rs48, 255;
	// begin inline asm
	{cvt.rn.f16x2.e4m3x2 %r338, %rs211;}

	// end inline asm
	cvt.u16.u32 	%rs212, %r338;
	// begin inline asm
	{  cvt.f32.f16 %f343, %rs212;}

	// end inline asm
	mul.f32 	%f344, %f394, %f343;
	ld.shared.f32 	%f345, [_ZZN8fp8_gemm33fp8_indexed_moe_gemm_tiled_kernelI13__nv_bfloat16Li64ELi64EEEvPKT_PK13__nv_fp8_e4m3PKfPKjPS2_iiiiiiiibE7s_input+192];
	fma.rn.f32 	%f456, %f345, %f344, %f456;
	add.s32 	%r57, %r414, 49;
	setp.ge.s32 	%p108, %r57, %r76;
	@%p108 bra 	$L__BB3_202;
	ld.global.nc.u8 	%rs213, [%rd9+49];
	cvt.u16.u8 	%rs49, %rs213;
	rem.s32 	%r339, %r57, %r79;
	setp.ne.s32 	%p109, %r339, 0;
	@%p109 bra 	$L__BB3_159;
	div.s32 	%r340, %r4, %r78;
	div.s32 	%r341, %r57, %r79;
	mad.lo.s32 	%r342, %r340, %r77, %r341;
	mul.wide.s32 	%rd134, %r342, 4;
	add.s64 	%rd135, %rd5, %rd134;
	ld.global.nc.f32 	%f394, [%rd135];
$L__BB3_159:
	and.b16  	%rs214, %rs49, 255;
	// begin inline asm
	{cvt.rn.f16x2.e4m3x2 %r343, %rs214;}

	// end inline asm
	cvt.u16.u32 	%rs215, %r343;
	// begin inline asm
	{  cvt.f32.f16 %f346, %rs215;}

	// end inline asm
	mul.f32 	%f347, %f394, %f346;
	ld.shared.f32 	%f348, [_ZZN8fp8_gemm33fp8_indexed_moe_gemm_tiled_kernelI13__nv_bfloat16Li64ELi64EEEvPKT_PK13__nv_fp8_e4m3PKfPKjPS2_iiiiiiiibE7s_input+196];
	fma.rn.f32 	%f456, %f348, %f347, %f456;
	add.s32 	%r58, %r414, 50;
	setp.ge.s32 	%p110, %r58, %r76;
	@%p110 bra 	$L__BB3_202;
	ld.global.nc.u8 	%rs216, [%rd9+50];
	cvt.u16.u8 	%rs50, %rs216;
	rem.s32 	%r344, %r58, %r79;
	setp.ne.s32 	%p111, %r344, 0;
	@%p111 bra 	$L__BB3_162;
	div.s32 	%r345, %r4, %r78;
	div.s32 	%r346, %r58, %r79;
	mad.lo.s32 	%r347, %r345, %r77, %r346;
	mul.wide.s32 	%rd136, %r347, 4;
	add.s64 	%rd137, %rd5, %rd136;
	ld.global.nc.f32 	%f394, [%rd137];
$L__BB3_162:
	and.b16  	%rs217, %rs50, 255;
	// begin inline asm
	{cvt.rn.f16x2.e4m3x2 %r348, %rs217;}

	// end inline asm
	cvt.u16.u32 	%rs218, %r348;
	// begin inline asm
	{  cvt.f32.f16 %f349, %rs218;}

	// end inline asm
	mul.f32 	%f350, %f394, %f349;
	ld.shared.f32 	%f351, [_ZZN8fp8_gemm33fp8_indexed_moe_gemm_tiled_kernelI13__nv_bfloat16Li64ELi64EEEvPKT_PK13__nv_fp8_e4m3PKfPKjPS2_iiiiiiiibE7s_input+200];
	fma.rn.f32 	%f456, %f351, %f350, %f456;
	add.s32 	%r59, %r414, 51;
	setp.ge.s32 	%p112, %r59, %r76;
	@%p112 bra 	$L__BB3_202;
	ld.global.nc.u8 	%rs219, [%rd9+51];
	cvt.u16.u8 	%rs51, %rs219;
	rem.s32 	%r349, %r59, %r79;
	setp.ne.s32 	%p113, %r349, 0;
	@%p113 bra 	$L__BB3_165;
	div.s32 	%r350, %r4, %r78;
	div.s32 	%r351, %r59, %r79;
	mad.lo.s32 	%r352, %r350, %r77, %r351;
	mul.wide.s32 	%rd138, %r352, 4;
	add.s64 	%rd139, %rd5, %rd138;
	ld.global.nc.f32 	%f394, [%rd139];
$L__BB3_165:
	and.b16  	%rs220, %rs51, 255;
	// begin inline asm
	{cvt.rn.f16x2.e4m3x2 %r353, %rs220;}

	// end inline asm
	cvt.u16.u32 	%rs221, %r353;
	// begin inline asm
	{  cvt.f32.f16 %f352, %rs221;}

	// end inline asm
	mul.f32 	%f353, %f394, %f352;
	ld.shared.f32 	%f354, [_ZZN8fp8_gemm33fp8_indexed_moe_gemm_tiled_kernelI13__nv_bfloat16Li64ELi64EEEvPKT_PK13__nv_fp8_e4m3PKfPKjPS2_iiiiiiiibE7s_input+204];
	fma.rn.f32 	%f456, %f354, %f353, %f456;
	add.s32 	%r60, %r414, 52;
	setp.ge.s32 	%p114, %r60, %r76;
	@%p114 bra 	$L__BB3_202;
	ld.global.nc.u8 	%rs222, [%rd9+52];
	cvt.u16.u8 	%rs52, %rs222;
	rem.s32 	%r354, %r60, %r79;
	setp.ne.s32 	%p115, %r354, 0;
	@%p115 bra 	$L__BB3_168;
	div.s32 	%r355, %r4, %r78;
	div.s32 	%r356, %r60, %r79;
	mad.lo.s32 	%r357, %r355, %r77, %r356;
	mul.wide.s32 	%rd140, %r357, 4;
	add.s64 	%rd141, %rd5, %rd140;
	ld.global.nc.f32 	%f394, [%rd141];
$L__BB3_168:
	and.b16  	%rs223, %rs52, 255;
	// begin inline asm
	{cvt.rn.f16x2.e4m3x2 %r358, %rs223;}

	// end inline asm
	cvt.u16.u32 	%rs224, %r358;
	// begin inline asm
	{  cvt.f32.f16 %f355, %rs224;}

	// end inline asm
	mul.f32 	%f356, %f394, %f355;
	ld.shared.f32 	%f357, [_ZZN8fp8_gemm33fp8_indexed_moe_gemm_tiled_kernelI13__nv_bfloat16Li64ELi64EEEvPKT_PK13__nv_fp8_e4m3PKfPKjPS2_iiiiiiiibE7s_input+208];
	fma.rn.f32 	%f456, %f357, %f356, %f456;
	add.s32 	%r61, %r414, 53;
	setp.ge.s32 	%p116, %r61, %r76;
	@%p116 bra 	$L__BB3_202;
	ld.global.nc.u8 	%rs225, [%rd9+53];
	cvt.u16.u8 	%rs53, %rs225;
	rem.s32 	%r359, %r61, %r79;
	setp.ne.s32 	%p117, %r359, 0;
	@%p117 bra 	$L__BB3_171;
	div.s32 	%r360, %r4, %r78;
	div.s32 	%r361, %r61, %r79;
	mad.lo.s32 	%r362, %r360, %r77, %r361;
	mul.wide.s32 	%rd142, %r362, 4;
	add.s64 	%rd143, %rd5, %rd142;
	ld.global.nc.f32 	%f394, [%rd143];
$L__BB3_171:
	and.b16  	%rs226, %rs53, 255;
	// begin inline asm
	{cvt.rn.f16x2.e4m3x2 %r363, %rs226;}

	// end inline asm
	cvt.u16.u32 	%rs227, %r363;
	// begin inline asm
	{  cvt.f32.f16 %f358, %rs227;}

	// end inline asm
	mul.f32 	%f359, %f394, %f358;
	ld.shared.f32 	%f360, [_ZZN8fp8_gemm33fp8_indexed_moe_gemm_tiled_kernelI13__nv_bfloat16Li64ELi64EEEvPKT_PK13__nv_fp8_e4m3PKfPKjPS2_iiiiiiiibE7s_input+212];
	fma.rn.f32 	%f456, %f360, %f359, %f456;
	add.s32 	%r62, %r414, 54;
	setp.ge.s32 	%p118, %r62, %r76;
	@%p118 bra 	$L__BB3_202;
	ld.global.nc.u8 	%rs228, [%rd9+54];
	cvt.u16.u8 	%rs54, %rs228;
	rem.s32 	%r364, %r62, %r79;
	setp.ne.s32 	%p119, %r364, 0;
	@%p119 bra 	$L__BB3_174;
	div.s32 	%r365, %r4, %r78;
	div.s32 	%r366, %r62, %r79;
	mad.lo.s32 	%r367, %r365, %r77, %r366;
	mul.wide.s32 	%rd144, %r367, 4;
	add.s64 	%rd145, %rd5, %rd144;
	ld.global.nc.f32 	%f394, [%rd145];
$L__BB3_174:
	and.b16  	%rs229, %rs54, 255;
	// begin inline asm
	{cvt.rn.f16x2.e4m3x2 %r368, %rs229;}

	// end inline asm
	cvt.u16.u32 	%rs230, %r368;
	// begin inline asm
	{  cvt.f32.f16 %f361, %rs230;}

	// end inline asm
	mul.f32 	%f362, %f394, %f361;
	ld.shared.f32 	%f363, [_ZZN8fp8_gemm33fp8_indexed_moe_gemm_tiled_kernelI13__nv_bfloat16Li64ELi64EEEvPKT_PK13__nv_fp8_e4m3PKfPKjPS2_iiiiiiiibE7s_input+216];
	fma.rn.f32 	%f456, %f363, %f362, %f456;
	add.s32 	%r63, %r414, 55;
	setp.ge.s32 	%p120, %r63, %r76;
	@%p120 bra 	$L__BB3_202;
	ld.global.nc.u8 	%rs231, [%rd9+55];
	cvt.u16.u8 	%rs55, %rs231;
	rem.s32 	%r369, %r63, %r79;
	setp.ne.s32 	%p121, %r369, 0;
	@%p121 bra 	$L__BB3_177;
	div.s32 	%r370, %r4, %r78;
	div.s32 	%r371, %r63, %r79;
	mad.lo.s32 	%r372, %r370, %r77, %r371;
	mul.wide.s32 	%rd146, %r372, 4;
	add.s64 	%rd147, %rd5, %rd146;
	ld.global.nc.f32 	%f394, [%rd147];
$L__BB3_177:
	and.b16  	%rs232, %rs55, 255;
	// begin inline asm
	{cvt.rn.f16x2.e4m3x2 %r373, %rs232;}

	// end inline asm
	cvt.u16.u32 	%rs233, %r373;
	// begin inline asm
	{  cvt.f32.f16 %f364, %rs233;}

	// end inline asm
	mul.f32 	%f365, %f394, %f364;
	ld.shared.f32 	%f366, [_ZZN8fp8_gemm33fp8_indexed_moe_gemm_tiled_kernelI13__nv_bfloat16Li64ELi64EEEvPKT_PK13__nv_fp8_e4m3PKfPKjPS2_iiiiiiiibE7s_input+220];
	fma.rn.f32 	%f456, %f366, %f365, %f456;
	add.s32 	%r64, %r414, 56;
	setp.ge.s32 	%p122, %r64, %r76;
	@%p122 bra 	$L__BB3_202;
	ld.global.nc.u8 	%rs234, [%rd9+56];
	cvt.u16.u8 	%rs56, %rs234;
	rem.s32 	%r374, %r64, %r79;
	setp.ne.s32 	%p123, %r374, 0;
	@%p123 bra 	$L__BB3_180;
	div.s32 	%r375, %r4, %r78;
	div.s32 	%r376, %r64, %r79;
	mad.lo.s32 	%r377, %r375, %r77, %r376;
	mul.wide.s32 	%rd148, %r377, 4;
	add.s64 	%rd149, %rd5, %rd148;
	ld.global.nc.f32 	%f394, [%rd149];
$L__BB3_180:
	and.b16  	%rs235, %rs56, 255;
	// begin inline asm
	{cvt.rn.f16x2.e4m3x2 %r378, %rs235;}

	// end inline asm
	cvt.u16.u32 	%rs236, %r378;
	// begin inline asm
	{  cvt.f32.f16 %f367, %rs236;}

	// end inline asm
	mul.f32 	%f368, %f394, %f367;
	ld.shared.f32 	%f369, [_ZZN8fp8_gemm33fp8_indexed_moe_gemm_tiled_kernelI13__nv_bfloat16Li64ELi64EEEvPKT_PK13__nv_fp8_e4m3PKfPKjPS2_iiiiiiiibE7s_input+224];
	fma.rn.f32 	%f456, %f369, %f368, %f456;
	add.s32 	%r65, %r414, 57;
	setp.ge.s32 	%p124, %r65, %r76;
	@%p124 bra 	$L__BB3_202;
	ld.global.nc.u8 	%rs237, [%rd9+57];
	cvt.u16.u8 	%rs57, %rs237;
	rem.s32 	%r379, %r65, %r79;
	setp.ne.s32 	%p125, %r379, 0;
	@%p125 bra 	$L__BB3_183;
	div.s32 	%r380, %r4, %r78;
	div.s32 	%r381, %r65, %r79;
	mad.lo.s32 	%r382, %r380, %r77, %r381;
	mul.wide.s32 	%rd150, %r382, 4;
	add.s64 	%rd151, %rd5, %rd150;
	ld.global.nc.f32 	%f394, [%rd151];
$L__BB3_183:
	and.b16  	%rs238, %rs57, 255;
	// begin inline asm
	{cvt.rn.f16x2.e4m3x2 %r383, %rs238;}

	// end inline asm
	cvt.u16.u32 	%rs239, %r383;
	// begin inline asm
	{  cvt.f32.f16 %f370, %rs239;}

	// end inline asm
	mul.f32 	%f371, %f394, %f370;
	ld.shared.f32 	%f372, [_ZZN8fp8_gemm33fp8_indexed_moe_gemm_tiled_kernelI13__nv_bfloat16Li64ELi64EEEvPKT_PK13__nv_fp8_e4m3PKfPKjPS2_iiiiiiiibE7s_input+228];
	fma.rn.f32 	%f456, %f372, %f371, %f456;
	add.s32 	%r66, %r414, 58;
	setp.ge.s32 	%p126, %r66, %r76;
	@%p126 bra 	$L__BB3_202;
	ld.global.nc.u8 	%rs240, [%rd9+58];
	cvt.u16.u8 	%rs58, %rs240;
	rem.s32 	%r384, %r66, %r79;
	setp.ne.s32 	%p127, %r384, 0;
	@%p127 bra 	$L__BB3_186;
	div.s32 	%r385, %r4, %r78;
	div.s32 	%r386, %r66, %r79;
	mad.lo.s32 	%r387, %r385, %r77, %r386;
	mul.wide.s32 	%rd152, %r387, 4;
	add.s64 	%rd153, %rd5, %rd152;
	ld.global.nc.f32 	%f394, [%rd153];
$L__BB3_186:
	and.b16  	%rs241, %rs58, 255;
	// begin inline asm
	{cvt.rn.f16x2.e4m3x2 %r388, %rs241;}

	// end inline asm
	cvt.u16.u32 	%rs242, %r388;
	// begin inline asm
	{  cvt.f32.f16 %f373, %rs242;}

	// end inline asm
	mul.f32 	%f374, %f394, %f373;
	ld.shared.f32 	%f375, [_ZZN8fp8_gemm33fp8_indexed_moe_gemm_tiled_kernelI13__nv_bfloat16Li64ELi64EEEvPKT_PK13__nv_fp8_e4m3PKfPKjPS2_iiiiiiiibE7s_input+232];
	fma.rn.f32 	%f456, %f375, %f374, %f456;
	add.s32 	%r67, %r414, 59;
	setp.ge.s32 	%p128, %r67, %r76;
	@%p128 bra 	$L__BB3_202;
	ld.global.nc.u8 	%rs243, [%rd9+59];
	cvt.u16.u8 	%rs59, %rs243;
	rem.s32 	%r389, %r67, %r79;
	setp.ne.s32 	%p129, %r389, 0;
	@%p129 bra 	$L__BB3_189;
	div.s32 	%r390, %r4, %r78;
	div.s32 	%r391, %r67, %r79;
	mad.lo.s32 	%r392, %r390, %r77, %r391;
	mul.wide.s32 	%rd154, %r392, 4;
	add.s64 	%rd155, %rd5, %rd154;
	ld.global.nc.f32 	%f394, [%rd155];
$L__BB3_189:
	and.b16  	%rs244, %rs59, 255;
	// begin inline asm
	{cvt.rn.f16x2.e4m3x2 %r393, %rs244;}

	// end inline asm
	cvt.u16.u32 	%rs245, %r393;
	// begin inline asm
	{  cvt.f32.f16 %f376, %rs245;}

	// end inline asm
	mul.f32 	%f377, %f394, %f376;
	ld.shared.f32 	%f378, [_ZZN8fp8_gemm33fp8_indexed_moe_gemm_tiled_kernelI13__nv_bfloat16Li64ELi64EEEvPKT_PK13__nv_fp8_e4m3PKfPKjPS2_iiiiiiiibE7s_input+236];
	fma.rn.f32 	%f456, %f378, %f377, %f456;
	add.s32 	%r68, %r414, 60;
	setp.ge.s32 	%p130, %r68, %r76;
	@%p130 bra 	$L__BB3_202;
	ld.global.nc.u8 	%rs246, [%rd9+60];
	cvt.u16.u8 	%rs60, %rs246;
	rem.s32 	%r394, %r68, %r79;
	setp.ne.s32 	%p131, %r394, 0;
	@%p131 bra 	$L__BB3_192;
	div.s32 	%r395, %r4, %r78;
	div.s32 	%r396, %r68, %r79;
	mad.lo.s32 	%r397, %r395, %r77, %r396;
	mul.wide.s32 	%rd156, %r397, 4;
	add.s64 	%rd157, %rd5, %rd156;
	ld.global.nc.f32 	%f394, [%rd157];
$L__BB3_192:
	and.b16  	%rs247, %rs60, 255;
	// begin inline asm
	{cvt.rn.f16x2.e4m3x2 %r398, %rs247;}

	// end inline asm
	cvt.u16.u32 	%rs248, %r398;
	// begin inline asm
	{  cvt.f32.f16 %f379, %rs248;}

	// end inline asm
	mul.f32 	%f380, %f394, %f379;
	ld.shared.f32 	%f381, [_ZZN8fp8_gemm33fp8_indexed_moe_gemm_tiled_kernelI13__nv_bfloat16Li64ELi64EEEvPKT_PK13__nv_fp8_e4m3PKfPKjPS2_iiiiiiiibE7s_input+240];
	fma.rn.f32 	%f456, %f381, %f380, %f456;
	add.s32 	%r69, %r414, 61;
	setp.ge.s32 	%p132, %r69, %r76;
	@%p132 bra 	$L__BB3_202;
	ld.global.nc.u8 	%rs249, [%rd9+61];
	cvt.u16.u8 	%rs61, %rs249;
	rem.s32 	%r399, %r69, %r79;
	setp.ne.s32 	%p133, %r399, 0;
	@%p133 bra 	$L__BB3_195;
	div.s32 	%r400, %r4, %r78;
	div.s32 	%r401, %r69, %r79;
	mad.lo.s32 	%r402, %r400, %r77, %r401;
	mul.wide.s32 	%rd158, %r402, 4;
	add.s64 	%rd159, %rd5, %rd158;
	ld.global.nc.f32 	%f394, [%rd159];
$L__BB3_195:
	and.b16  	%rs250, %rs61, 255;
	// begin inline asm
	{cvt.rn.f16x2.e4m3x2 %r403, %rs250;}

	// end inline asm
	cvt.u16.u32 	%rs251, %r403;
	// begin inline asm
	{  cvt.f32.f16 %f382, %rs251;}

	// end inline asm
	mul.f32 	%f383, %f394, %f382;
	ld.shared.f32 	%f384, [_ZZN8fp8_gemm33fp8_indexed_moe_gemm_tiled_kernelI13__nv_bfloat16Li64ELi64EEEvPKT_PK13__nv_fp8_e4m3PKfPKjPS2_iiiiiiiibE7s_input+244];
	fma.rn.f32 	%f456, %f384, %f383, %f456;
	add.s32 	%r70, %r414, 62;
	setp.ge.s32 	%p134, %r70, %r76;
	@%p134 bra 	$L__BB3_202;
	ld.global.nc.u8 	%rs252, [%rd9+62];
	cvt.u16.u8 	%rs62, %rs252;
	rem.s32 	%r404, %r70, %r79;
	setp.ne.s32 	%p135, %r404, 0;
	@%p135 bra 	$L__BB3_198;
	div.s32 	%r405, %r4, %r78;
	div.s32 	%r406, %r70, %r79;
	mad.lo.s32 	%r407, %r405, %r77, %r406;
	mul.wide.s32 	%rd160, %r407, 4;
	add.s64 	%rd161, %rd5, %rd160;
	ld.global.nc.f32 	%f394, [%rd161];
$L__BB3_198:
	and.b16  	%rs253, %rs62, 255;
	// begin inline asm
	{cvt.rn.f16x2.e4m3x2 %r408, %rs253;}

	// end inline asm
	cvt.u16.u32 	%rs254, %r408;
	// begin inline asm
	{  cvt.f32.f16 %f385, %rs254;}

	// end inline asm
	mul.f32 	%f386, %f394, %f385;
	ld.shared.f32 	%f387, [_ZZN8fp8_gemm33fp8_indexed_moe_gemm_tiled_kernelI13__nv_bfloat16Li64ELi64EEEvPKT_PK13__nv_fp8_e4m3PKfPKjPS2_iiiiiiiibE7s_input+248];
	fma.rn.f32 	%f456, %f387, %f386, %f456;
	add.s32 	%r71, %r414, 63;
	setp.ge.s32 	%p136, %r71, %r76;
	@%p136 bra 	$L__BB3_202;
	ld.global.nc.u8 	%rs255, [%rd9+63];
	cvt.u16.u8 	%rs63, %rs255;
	rem.s32 	%r409, %r71, %r79;
	setp.ne.s32 	%p137, %r409, 0;
	@%p137 bra 	$L__BB3_201;
	div.s32 	%r410, %r4, %r78;
	div.s32 	%r411, %r71, %r79;
	mad.lo.s32 	%r412, %r410, %r77, %r411;
	mul.wide.s32 	%rd162, %r412, 4;
	add.s64 	%rd163, %rd5, %rd162;
	ld.global.nc.f32 	%f394, [%rd163];
$L__BB3_201:
	and.b16  	%rs256, %rs63, 255;
	// begin inline asm
	{cvt.rn.f16x2.e4m3x2 %r413, %rs256;}

	// end inline asm
	cvt.u16.u32 	%rs257, %r413;
	// begin inline asm
	{  cvt.f32.f16 %f388, %rs257;}

	// end inline asm
	mul.f32 	%f389, %f394, %f388;
	ld.shared.f32 	%f390, [_ZZN8fp8_gemm33fp8_indexed_moe_gemm_tiled_kernelI13__nv_bfloat16Li64ELi64EEEvPKT_PK13__nv_fp8_e4m3PKfPKjPS2_iiiiiiiibE7s_input+252];
	fma.rn.f32 	%f456, %f390, %f389, %f456;
$L__BB3_202:
	bar.sync 	0;
	add.s32 	%r414, %r414, 64;
	setp.lt.s32 	%p138, %r414, %r76;
	@%p138 bra 	$L__BB3_7;
$L__BB3_203:
	setp.ge.s32 	%p139, %r4, %r75;
	@%p139 bra 	$L__BB3_205;
	ld.param.u64 	%rd173, [_ZN8fp8_gemm33fp8_indexed_moe_gemm_tiled_kernelI13__nv_bfloat16Li64ELi64EEEvPKT_PK13__nv_fp8_e4m3PKfPKjPS2_iiiiiiiib_param_4];
	cvt.u64.u32 	%rd164, %r75;
	mul.wide.u32 	%rd165, %r73, %r1;
	cvt.u64.u32 	%rd166, %r2;
	cvt.u64.u32 	%rd167, %r4;
	add.s64 	%rd168, %rd165, %rd166;
	mad.lo.s64 	%rd169, %rd168, %rd164, %rd167;
	// begin inline asm
	{  cvt.rn.bf16.f32 %rs258, %f456;}

	// end inline asm
	cvta.to.global.u64 	%rd170, %rd173;
	shl.b64 	%rd171, %rd169, 1;
	add.s64 	%rd172, %rd170, %rd171;
	st.global.u16 	[%rd172], %rs258;
$L__BB3_205:
	ret;

}


// ===== COMPILED SASS (sm_100) =====

	.target	sm_100

	.elftype	@"ET_EXEC"


//--------------------- .note.nv.tkinfo           --------------------------
	.section	.note.nv.tkinfo,"",@"SHT_NOTE"
	.sectionflags	@"SHF_NOTE_NV_TKINFO"
	.tkinfo
        /*0018*/ 	.word	0x00000002
        /*0030*/ 	.string	""
        /*0030*/ 	.string	"ptxas"
        /*0030*/ 	.string	"Cuda compilation tools, release 13.0, V13.0.88"
        /*0030*/ 	.string	"Build cuda_13.0.r13.0/compiler.36424714_0"
        /*0030*/ 	.string	"-arch sm_100 -m 64 "



//--------------------- .note.nv.cuinfo           --------------------------
	.section	.note.nv.cuinfo,"",@"SHT_NOTE"
	.sectionflags	@"SHF_NOTE_NV_CUINFO"
        /*0018*/ 	.short	0x0002
        /*001a*/ 	.short	0x0064
        /*001c*/ 	.short	0x0082
	.zero		2


//--------------------- .nv.info                  --------------------------
	.section	.nv.info,"",@"SHT_CUDA_INFO"
	.align	4


	//----- nvinfo : EIATTR_REGCOUNT
	.align		4
        /*0000*/ 	.byte	0x04, 0x2f
        /*0002*/ 	.short	(.L_1 - .L_0)
	.align		4
.L_0:
        /*0004*/ 	.word	index@(_ZN8fp8_gemm23fp8_matmul_tiled_kernelI6__halfLi16ELi16ELi16EEEvPKT_PK13__nv_fp8_e4m3PKfPS2_iiiiii)
        /*0008*/ 	.word	0x00000022


	//----- nvinfo : EIATTR_FRAME_SIZE
	.align		4
.L_1:
        /*000c*/ 	.byte	0x04, 0x11
        /*000e*/ 	.short	(.L_3 - .L_2)
	.align		4
.L_2:
        /*0010*/ 	.word	index@(_ZN8fp8_gemm23fp8_matmul_tiled_kernelI6__halfLi16ELi16ELi16EEEvPKT_PK13__nv_fp8_e4m3PKfPS2_iiiiii)
        /*0014*/ 	.word	0x00000000


	//----- nvinfo : EIATTR_REGCOUNT
	.align		4
.L_3:
        /*0018*/ 	.byte	0x04, 0x2f
        /*001a*/ 	.short	(.L_5 - .L_4)
	.align		4
.L_4:
        /*001c*/ 	.word	index@(_ZN8fp8_gemm23fp8_matmul_tiled_kernelI13__nv_bfloat16Li16ELi16ELi16EEEvPKT_PK13__nv_fp8_e4m3PKfPS2_iiiiii)
        /*0020*/ 	.word	0x00000022


	//----- nvinfo : EIATTR_FRAME_SIZE
	.align		4
.L_5:
        /*0024*/ 	.byte	0x04, 0x11
        /*0026*/ 	.short	(.L_7 - .L_6)
	.align		4
.L_6:
        /*0028*/ 	.word	index@(_ZN8fp8_gemm23fp8_matmul_tiled_kernelI13__nv_bfloat16Li16ELi16ELi16EEEvPKT_PK13__nv_fp8_e4m3PKfPS2_iiiiii)
        /*002c*/ 	.word	0x00000000


	//----- nvinfo : EIATTR_REGCOUNT
	.align		4
.L_7:
        /*0030*/ 	.byte	0x04, 0x2f
        /*0032*/ 	.short	(.L_9 - .L_8)
	.align		4
.L_8:
        /*0034*/ 	.word	index@(_ZN8fp8_gemm33fp8_indexed_moe_gemm_tiled_kernelI6__halfLi64ELi64EEEvPKT_PK13__nv_fp8_e4m3PKfPKjPS2_iiiiiiiib)
        /*0038*/ 	.word	0x00000020


	//----- nvinfo : EIATTR_FRAME_SIZE
	.align		4
.L_9:
        /*003c*/ 	.byte	0x04, 0x11
        /*003e*/ 	.short	(.L_11 - .L_10)
	.align		4
.L_10:
        /*0040*/ 	.word	index@(_ZN8fp8_gemm33fp8_indexed_moe_gemm_tiled_kernelI6__halfLi64ELi64EEEvPKT_PK13__nv_fp8_e4m3PKfPKjPS2_iiiiiiiib)
        /*0044*/ 	.word	0x00000000


	//----- nvinfo : EIATTR_REGCOUNT
	.align		4
.L_11:
        /*0048*/ 	.byte	0x04, 0x2f
        /*004a*/ 	.short	(.L_13 - .L_12)
	.align		4
.L_12:
        /*004c*/ 	.word	index@(_ZN8fp8_gemm33fp8_indexed_moe_gemm_tiled_kernelI13__nv_bfloat16Li64ELi64EEEvPKT_PK13__nv_fp8_e4m3PKfPKjPS2_iiiiiiiib)
        /*0050*/ 	.word	0x00000020


	//----- nvinfo : EIATTR_FRAME_SIZE
	.align		4
.L_13:
        /*0054*/ 	.byte	0x04, 0x11
        /*0056*/ 	.short	(.L_15 - .L_14)
	.align		4
.L_14:
        /*0058*/ 	.word	index@(_ZN8fp8_gemm33fp8_indexed_moe_gemm_tiled_kernelI13__nv_bfloat16Li64ELi64EEEvPKT_PK13__nv_fp8_e4m3PKfPKjPS2_iiiiiiiib)
        /*005c*/ 	.word	0x00000000


	//----- nvinfo : EIATTR_MIN_STACK_SIZE
	.align		4
.L_15:
        /*0060*/ 	.byte	0x04, 0x12
        /*0062*/ 	.short	(.L_17 - .L_16)
	.align		4
.L_16:
        /*0064*/ 	.word	index@(_ZN8fp8_gemm33fp8_indexed_moe_gemm_tiled_kernelI13__nv_bfloat16Li64ELi64EEEvPKT_PK13__nv_fp8_e4m3PKfPKjPS2_iiiiiiiib)
        /*0068*/ 	.word	0x00000000


	//----- nvinfo : EIATTR_MIN_STACK_SIZE
	.align		4
.L_17:
        /*006c*/ 	.byte	0x04, 0x12
        /*006e*/ 	.short	(.L_19 - .L_18)
	.align		4
.L_18:
        /*0070*/ 	.word	index@(_ZN8fp8_gemm33fp8_indexed_moe_gemm_tiled_kernelI6__halfLi64ELi64EEEvPKT_PK13__nv_fp8_e4m3PKfPKjPS2_iiiiiiiib)
        /*0074*/ 	.word	0x00000000


	//----- nvinfo : EIATTR_MIN_STACK_SIZE
	.align		4
.L_19:
        /*0078*/ 	.byte	0x04, 0x12
        /*007a*/ 	.short	(.L_21 - .L_20)
	.align		4
.L_20:
        /*007c*/ 	.word	index@(_ZN8fp8_gemm23fp8_matmul_tiled_kernelI13__nv_bfloat16Li16ELi16ELi16EEEvPKT_PK13__nv_fp8_e4m3PKfPS2_iiiiii)
        /*0080*/ 	.word	0x00000000


	//----- nvinfo : EIATTR_MIN_STACK_SIZE
	.align		4
.L_21:
        /*0084*/ 	.byte	0x04, 0x12
        /*0086*/ 	.short	(.L_23 - .L_22)
	.align		4
.L_22:
        /*0088*/ 	.word	index@(_ZN8fp8_gemm23fp8_matmul_tiled_kernelI6__halfLi16ELi16ELi16EEEvPKT_PK13__nv_fp8_e4m3PKfPS2_iiiiii)
        /*008c*/ 	.word	0x00000000
.L_23:


//--------------------- .nv.compat                --------------------------
	.section	.nv.compat,"",@"SHT_CUDA_COMPAT_INFO"
	.align	4
        /*0000*/ 	.byte	0x02, 0x09, 0x00, 0x00, 0x02, 0x02, 0x02, 0x00, 0x02, 0x05, 0x05, 0x00, 0x03, 0x07, 0x01, 0x01
        /*0010*/ 	.byte	0x02, 0x03, 0x00, 0x00, 0x02, 0x06, 0x01, 0x00, 0x04, 0x0b, 0x08, 0x00, 0x09, 0x00, 0x00, 0x00
        /*0020*/ 	.byte	0x00, 0x00, 0x00, 0x00


//--------------------- .nv.info._ZN8fp8_gemm33fp8_indexed_moe_gemm_tiled_kernelI13__nv_bfloat16Li64ELi64EEEvPKT_PK13__nv_fp8_e4m3PKfPKjPS2_iiiiiiiib --------------------------
	.section	.nv.info._ZN8fp8_gemm33fp8_indexed_moe_gemm_tiled_kernelI13__nv_bfloat16Li64ELi64EEEvPKT_PK13__nv_fp8_e4m3PKfPKjPS2_iiiiiiiib,"",@"SHT_CUDA_INFO"
	.sectionflags	@""
	.align	4


	//----- nvinfo : EIATTR_CUDA_API_VERSION
	.align		4
        /*0000*/ 	.byte	0x04, 0x37
        /*0002*/ 	.short	(.L_25 - .L_24)
.L_24:
        /*0004*/ 	.word	0x00000082


	//----- nvinfo : EIATTR_KPARAM_INFO
	.align		4
.L_25:
        /*0008*/ 	.byte	0x04, 0x17
        /*000a*/ 	.short	(.L_27 - .L_26)
.L_26:
        /*000c*/ 	.word	0x00000000
        /*0010*/ 	.short	0x000d
        /*0012*/ 	.short	0x0048
        /*0014*/ 	.byte	0x00, 0xf0, 0x05, 0x00


	//----- nvinfo : EIATTR_KPARAM_INFO
	.align		4
.L_27:
        /*0018*/ 	.byte	0x04, 0x17
        /*001a*/ 	.short	(.L_29 - .L_28)
.L_28:
        /*001c*/ 	.word	0x00000000
        /*0020*/ 	.short	0x000c
        /*0022*/ 	.short	0x0044
        /*0024*/ 	.byte	0x00, 0xf0, 0x11, 0x00


	//----- nvinfo : EIATTR_KPARAM_INFO
	.align		4
.L_29:
        /*0028*/ 	.byte	0x04, 0x17
        /*002a*/ 	.short	(.L_31 - .L_30)
.L_30:
        /*002c*/ 	.word	0x00000000
        /*0030*/ 	.short	0x000b
        /*0032*/ 	.short	0x0040
        /*0034*/ 	.byte	0x00, 0xf0, 0x11, 0x00


	//----- nvinfo : EIATTR_KPARAM_INFO
	.align		4
.L_31:
        /*0038*/ 	.byte	0x04, 0x17
        /*003a*/ 	.short	(.L_33 - .L_32)
.L_32:
        /*003c*/ 	.word	0x00000000
        /*0040*/ 	.short	0x000a
        /*0042*/ 	.short	0x003c
        /*0044*/ 	.byte	0x00, 0xf0, 0x11, 0x00


	//----- nvinfo : EIATTR_KPARAM_INFO
	.align		4
.L_33:
        /*0048*/ 	.byte	0x04, 0x17
        /*004a*/ 	.short	(.L_35 - .L_34)
.L_34:
        /*004c*/ 	.word	0x00000000
        /*0050*/ 	.short	0x0009
        /*0052*/ 	.short	0x0038
        /*0054*/ 	.byte	0x00, 0xf0, 0x11, 0x00


	//----- nvinfo : EIATTR_KPARAM_INFO
	.align		4
.L_35:
        /*0058*/ 	.byte	0x04, 0x17
        /*005a*/ 	.short	(.L_37 - .L_36)
.L_36:
        /*005c*/ 	.word	0x00000000
        /*0060*/ 	.short	0x0008
        /*0062*/ 	.short	0x0034
        /*0064*/ 	.byte	0x00, 0xf0, 0x11, 0x00


	//----- nvinfo : EIATTR_KPARAM_INFO
	.align		4
.L_37:
        /*0068*/ 	.byte	0x04, 0x17
        /*006a*/ 	.short	(.L_39 - .L_38)
.L_38:
        /*006c*/ 	.word	0x00000000
        /*0070*/ 	.short	0x0007
        /*0072*/ 	.short	0x0030
        /*0074*/ 	.byte	0x00, 0xf0, 0x11, 0x00


	//----- nvinfo : EIATTR_KPARAM_INFO
	.align		4
.L_39:
        /*0078*/ 	.byte	0x04, 0x17
        /*007a*/ 	.short	(.L_41 - .L_40)
.L_40:
        /*007c*/ 	.word	0x00000000
        /*0080*/ 	.short	0x0006
        /*0082*/ 	.short	0x002c
        /*0084*/ 	.byte	0x00, 0xf0, 0x11, 0x00


	//----- nvinfo : EIATTR_KPARAM_INFO
	.align		4
.L_41:
        /*0088*/ 	.byte	0x04, 0x17
        /*008a*/ 	.short	(.L_43 - .L_42)
.L_42:
        /*008c*/ 	.word	0x00000000
        /*0090*/ 	.short	0x0005
        /*0092*/ 	.short	0x0028
        /*0094*/ 	.byte	0x00, 0xf0, 0x11, 0x00


	//----- nvinfo : EIATTR_KPARAM_INFO
	.align		4
.L_43:
        /*0098*/ 	.byte	0x04, 0x17
        /*009a*/ 	.short	(.L_45 - .L_44)
.L_44:
        /*009c*/ 	.word	0x00000000
        /*00a0*/ 	.short	0x0004
        /*00a2*/ 	.short	0x0020
        /*00a4*/ 	.byte	0x00, 0xf5, 0x21, 0x00


	//----- nvinfo : EIATTR_KPARAM_INFO
	.align		4
.L_45:
        /*00a8*/ 	.byte	0x04, 0x17
        /*00aa*/ 	.short	(.L_47 - .L_46)
.L_46:
        /*00ac*/ 	.word	0x00000000
        /*00b0*/ 	.short	0x0003
        /*00b2*/ 	.short	0x0018
        /*00b4*/ 	.byte	0x00, 0xf5, 0x21, 0x00


	//----- nvinfo : EIATTR_KPARAM_INFO
	.align		4
.L_47:
        /*00b8*/ 	.byte	0x04, 0x17
        /*00ba*/ 	.short	(.L_49 - .L_48)
.L_48:
        /*00bc*/ 	.word	0x00000000
        /*00c0*/ 	.short	0x0002
        /*00c2*/ 	.short	0x0010
        /*00c4*/ 	.byte	0x00, 0xf5, 0x21, 0x00


	//----- nvinfo : EIATTR_KPARAM_INFO
	.align		4
.L_49:
        /*00c8*/ 	.byte	0x04, 0x17
        /*00ca*/ 	.short	(.L_51 - .L_50)
.L_50:
        /*00cc*/ 	.word	0x00000000
        /*00d0*/ 	.short	0x0001
        /*00d2*/ 	.short	0x0008
        /*00d4*/ 	.byte	0x00, 0xf5, 0x21, 0x00


	//----- nvinfo : EIATTR_KPARAM_INFO
	.align		4
.L_51:
        /*00d8*/ 	.byte	0x04, 0x17
        /*00da*/ 	.short	(.L_53 - .L_52)
.L_52:
        /*00dc*/ 	.word	0x00000000
        /*00e0*/ 	.short	0x0000
        /*00e2*/ 	.short	0x0000
        /*00e4*/ 	.byte	0x00, 0xf5, 0x21, 0x00


	//----- nvinfo : EIATTR_SPARSE_MMA_MASK
	.align		4
.L_53:
        /*00e8*/ 	.byte	0x03, 0x50
        /*00ea*/ 	.short	0x0000


	//----- nvinfo : EIATTR_MAXREG_COUNT
	.align		4
        /*00ec*/ 	.byte	0x03, 0x1b
        /*00ee*/ 	.short	0x00ff


	//----- nvinfo : EIATTR_NUM_BARRIERS
	.align		4
        /*00f0*/ 	.byte	0x02, 0x4c
        /*00f2*/ 	.byte	0x01
	.zero		1


	//----- nvinfo : EIATTR_MERCURY_ISA_VERSION
	.align		4
        /*00f4*/ 	.byte	0x03, 0x5f
        /*00f6*/ 	.short	0x0101


	//----- nvinfo : EIATTR_VRC_CTA_INIT_COUNT
	.align		4
        /*00f8*/ 	.byte	0x02, 0x4a
	.zero		1
	.zero		1


	//----- nvinfo : EIATTR_EXIT_INSTR_OFFSETS
	.align		4
        /*00fc*/ 	.byte	0x04, 0x1c
        /*00fe*/ 	.short	(.L_55 - .L_54)


	//   ....[0]....
.L_54:
        /*0100*/ 	.word	0x00000070


	//   ....[1]....
        /*0104*/ 	.word	0x00000120


	//   ....[2]....
        /*0108*/ 	.word	0x0000ea40


	//   ....[3]....
        /*010c*/ 	.word	0x0000eb20


	//----- nvinfo : EIATTR_CRS_STACK_SIZE
	.align		4
.L_55:
        /*0110*/ 	.byte	0x04, 0x1e
        /*0112*/ 	.short	(.L_57 - .L_56)
.L_56:
        /*0114*/ 	.word	0x00000000


	//----- nvinfo : EIATTR_CBANK_PARAM_SIZE
	.align		4
.L_57:
        /*0118*/ 	.byte	0x03, 0x19
        /*011a*/ 	.short	0x0049


	//----- nvinfo : EIATTR_PARAM_CBANK
	.align		4
        /*011c*/ 	.byte	0x04, 0x0a
        /*011e*/ 	.short	(.L_59 - .L_58)
	.align		4
.L_58:
        /*0120*/ 	.word	index@(.nv.constant0._ZN8fp8_gemm33fp8_indexed_moe_gemm_tiled_kernelI13__nv_bfloat16Li64ELi64EEEvPKT_PK13__nv_fp8_e4m3PKfPKjPS2_iiiiiiiib)
        /*0124*/ 	.short	0x0380
        /*0126*/ 	.short	0x0049


	//----- nvinfo : EIATTR_SW_WAR
	.align		4
.L_59:
        /*0128*/ 	.byte	0x04, 0x36
        /*012a*/ 	.short	(.L_61 - .L_60)
.L_60:
        /*012c*/ 	.word	0x00000008
.L_61:


//--------------------- .nv.info._ZN8fp8_gemm33fp8_indexed_moe_gemm_tiled_kernelI6__halfLi64ELi64EEEvPKT_PK13__nv_fp8_e4m3PKfPKjPS2_iiiiiiiib --------------------------
	.section	.nv.info._ZN8fp8_gemm33fp8_indexed_moe_gemm_tiled_kernelI6__halfLi64ELi64EEEvPKT_PK13__nv_fp8_e4m3PKfPKjPS2_iiiiiiiib,"",@"SHT_CUDA_INFO"
	.sectionflags	@""
	.align	4


	//----- nvinfo : EIATTR_CUDA_API_VERSION
	.align		4
        /*0000*/ 	.byte	0x04, 0x37
        /*0002*/ 	.short	(.L_63 - .L_62)
.L_62:
        /*0004*/ 	.word	0x00000082


	//----- nvinfo : EIATTR_KPARAM_INFO
	.align		4
.L_63:
        /*0008*/ 	.byte	0x04, 0x17
        /*000a*/ 	.short	(.L_65 - .L_64)
.L_64:
        /*000c*/ 	.word	0x00000000
        /*0010*/ 	.short	0x000d
        /*0012*/ 	.short	0x0048
        /*0014*/ 	.byte	0x00, 0xf0, 0x05, 0x00


	//----- nvinfo : EIATTR_KPARAM_INFO
	.align		4
.L_65:
        /*0018*/ 	.byte	0x04, 0x17
        /*001a*/ 	.short	(.L_67 - .L_66)
.L_66:
        /*001c*/ 	.word	0x00000000
        /*0020*/ 	.short	0x000c
        /*0022*/ 	.short	0x0044
        /*0024*/ 	.byte	0x00, 0xf0, 0x11, 0x00


	//----- nvinfo : EIATTR_KPARAM_INFO
	.align		4
.L_67:
        /*0028*/ 	.byte	0x04, 0x17
        /*002a*/ 	.short	(.L_69 - .L_68)
.L_68:
        /*002c*/ 	.word	0x00000000
        /*0030*/ 	.short	0x000b
        /*0032*/ 	.short	0x0040
        /*0034*/ 	.byte	0x00, 0xf0, 0x11, 0x00


	//----- nvinfo : EIATTR_KPARAM_INFO
	.align		4
.L_69:
        /*0038*/ 	.byte	0x04, 0x17
        /*003a*/ 	.short	(.L_71 - .L_70)
.L_70:
        /*003c*/ 	.word	0x00000000
        /*0040*/ 	.short	0x000a
        /*0042*/ 	.short	0x003c
        /*0044*/ 	.byte	0x00, 0xf0, 0x11, 0x00


	//----- nvinfo : EIATTR_KPARAM_INFO
	.align		4
.L_71:
        /*0048*/ 	.byte	0x04, 0x17
        /*004a*/ 	.short	(.L_73 - .L_72)
.L_72:
        /*004c*/ 	.word	0x00000000
        /*0050*/ 	.short	0x0009
        /*0052*/ 	.short	0x0038
        /*0054*/ 	.byte	0x00, 0xf0, 0x11, 0x00


	//----- nvinfo : EIATTR_KPARAM_INFO
	.align		4
.L_73:
        /*0058*/ 	.byte	0x04, 0x17
        /*005a*/ 	.short	(.L_75 - .L_74)
.L_74:
        /*005c*/ 	.word	0x00000000
        /*0060*/ 	.short	0x0008
        /*0062*/ 	.short	0x0034
        /*0064*/ 	.byte	0x00, 0xf0, 0x11, 0x00


	//----- nvinfo : EIATTR_KPARAM_INFO
	.align		4
.L_75:
        /*0068*/ 	.byte	0x04, 0x17
        /*006a*/ 	.short	(.L_77 - .L_76)
.L_76:
        /*006c*/ 	.word	0x00000000
        /*0070*/ 	.short	0x0007
        /*0072*/ 	.short	0x0030
        /*0074*/ 	.byte	0x00, 0xf0, 0x11, 0x00


	//----- nvinfo : EIATTR_KPARAM_INFO
	.align		4
.L_77:
        /*0078*/ 	.byte	0x04, 0x17
        /*007a*/ 	.short	(.L_79 - .L_78)
.L_78:
        /*007c*/ 	.word	0x00000000
        /*0080*/ 	.short	0x0006
        /*0082*/ 	.short	0x002c
        /*0084*/ 	.byte	0x00, 0xf0, 0x11, 0x00


	//----- nvinfo : EIATTR_KPARAM_INFO
	.align		4
.L_79:
        /*0088*/ 	.byte	0x04, 0x17
        /*008a*/ 	.short	(.L_81 - .L_80)
.L_80:
        /*008c*/ 	.word	0x00000000
        /*0090*/ 	.short	0x0005
        /*0092*/ 	.short	0x0028
        /*0094*/ 	.byte	0x00, 0xf0, 0x11, 0x00


	//----- nvinfo : EIATTR_KPARAM_INFO
	.align		4
.L_81:
        /*0098*/ 	.byte	0x04, 0x17
        /*009a*/ 	.short	(.L_83 - .L_82)
.L_82:
        /*009c*/ 	.word	0x00000000
        /*00a0*/ 	.short	0x0004
        /*00a2*/ 	.short	0x0020
        /*00a4*/ 	.byte	0x00, 0xf5, 0x21, 0x00


	//----- nvinfo : EIATTR_KPARAM_INFO
	.align		4
.L_83:
        /*00a8*/ 	.byte	0x04, 0x17
        /*00aa*/ 	.short	(.L_85 - .L_84)
.L_84:
        /*00ac*/ 	.word	0x00000000
        /*00b0*/ 	.short	0x0003
        /*00b2*/ 	.short	0x0018
        /*00b4*/ 	.byte	0x00, 0xf5, 0x21, 0x00


	//----- nvinfo : EIATTR_KPARAM_INFO
	.align		4
.L_85:
        /*00b8*/ 	.byte	0x04, 0x17
        /*00ba*/ 	.short	(.L_87 - .L_86)
.L_86:
        /*00bc*/ 	.word	0x00000000
        /*00c0*/ 	.short	0x0002
        /*00c2*/ 	.short	0x0010
        /*00c4*/ 	.byte	0x00, 0xf5, 0x21, 0x00


	//----- nvinfo : EIATTR_KPARAM_INFO
	.align		4
.L_87:
        /*00c8*/ 	.byte	0x04, 0x17
        /*00ca*/ 	.short	(.L_89 - .L_88)
.L_88:
        /*00cc*/ 	.word	0x00000000
        /*00d0*/ 	.short	0x0001
        /*00d2*/ 	.short	0x0008
        /*00d4*/ 	.byte	0x00, 0xf5, 0x21, 0x00


	//----- nvinfo : EIATTR_KPARAM_INFO
	.align		4
.L_89:
        /*00d8*/ 	.byte	0x04, 0x17
        /*00da*/ 	.short	(.L_91 - .L_90)
.L_90:
        /*00dc*/ 	.word	0x00000000
        /*00e0*/ 	.short	0x0000
        /*00e2*/ 	.short	0x0000
        /*00e4*/ 	.byte	0x00, 0xf5, 0x21, 0x00


	//----- nvinfo : EIATTR_SPARSE_MMA_MASK
	.align		4
.L_91:
        /*00e8*/ 	.byte	0x03, 0x50
        /*00ea*/ 	.short	0x0000


	//----- nvinfo : EIATTR_MAXREG_COUNT
	.align		4
        /*00ec*/ 	.byte	0x03, 0x1b
        /*00ee*/ 	.short	0x00ff


	//----- nvinfo : EIATTR_NUM_BARRIERS
	.align		4
        /*00f0*/ 	.byte	0x02, 0x4c
        /*00f2*/ 	.byte	0x01
	.zero		1


	//----- nvinfo : EIATTR_MERCURY_ISA_VERSION
	.align		4
        /*00f4*/ 	.byte	0x03, 0x5f
        /*00f6*/ 	.short	0x0101


	//----- nvinfo : EIATTR_VRC_CTA_INIT_COUNT
	.align		4
        /*00f8*/ 	.byte	0x02, 0x4a
	.zero		1
	.zero		1


	//----- nvinfo : EIATTR_EXIT_INSTR_OFFSETS
	.align		4
        /*00fc*/ 	.byte	0x04, 0x1c
        /*00fe*/ 	.short	(.L_93 - .L_92)


	//   ....[0]....
.L_92:
        /*0100*/ 	.word	0x00000070


	//   ....[1]....
        /*0104*/ 	.word	0x00000120


	//   ....[2]....
        /*0108*/ 	.word	0x0000ea40


	//   ....[3]....
        /*010c*/ 	.word	0x0000eb20


	//----- nvinfo : EIATTR_CRS_STACK_SIZE
	.align		4
.L_93:
        /*0110*/ 	.byte	0x04, 0x1e
        /*0112*/ 	.short	(.L_95 - .L_94)
.L_94:
        /*0114*/ 	.word	0x00000000


	//----- nvinfo : EIATTR_CBANK_PARAM_SIZE
	.align		4
.L_95:
        /*0118*/ 	.byte	0x03, 0x19
        /*011a*/ 	.short	0x0049


	//----- nvinfo : EIATTR_PARAM_CBANK
	.align		4
        /*011c*/ 	.byte	0x04, 0x0a
        /*011e*/ 	.short	(.L_97 - .L_96)
	.align		4
.L_96:
        /*0120*/ 	.word	index@(.nv.constant0._ZN8fp8_gemm33fp8_indexed_moe_gemm_tiled_kernelI6__halfLi64ELi64EEEvPKT_PK13__nv_fp8_e4m3PKfPKjPS2_iiiiiiiib)
        /*0124*/ 	.short	0x0380
        /*0126*/ 	.short	0x0049


	//----- nvinfo : EIATTR_SW_WAR
	.align		4
.L_97:
        /*0128*/ 	.byte	0x04, 0x36
        /*012a*/ 	.short	(.L_99 - .L_98)
.L_98:
        /*012c*/ 	.word	0x00000008
.L_99:


//--------------------- .nv.info._ZN8fp8_gemm23fp8_matmul_tiled_kernelI13__nv_bfloat16Li16ELi16ELi16EEEvPKT_PK13__nv_fp8_e4m3PKfPS2_iiiiii --------------------------
	.section	.nv.info._ZN8fp8_gemm23fp8_matmul_tiled_kernelI13__nv_bfloat16Li16ELi16ELi16EEEvPKT_PK13__nv_fp8_e4m3PKfPS2_iiiiii,"",@"SHT_CUDA_INFO"
	.sectionflags	@""
	.align	4


	//----- nvinfo : EIATTR_CUDA_API_VERSION
	.align		4
        /*0000*/ 	.byte	0x04, 0x37
        /*0002*/ 	.short	(.L_101 - .L_100)
.L_100:
        /*0004*/ 	.word	0x00000082


	//----- nvinfo : EIATTR_KPARAM_INFO
	.align		4
.L_101:
        /*0008*/ 	.byte	0x04, 0x17
        /*000a*/ 	.short	(.L_103 - .L_102)
.L_102:
        /*000c*/ 	.word	0x00000000
        /*0010*/ 	.short	0x0009
        /*0012*/ 	.short	0x0034
        /*0014*/ 	.byte	0x00, 0xf0, 0x11, 0x00


	//----- nvinfo : EIATTR_KPARAM_INFO
	.align		4
.L_103:
        /*0018*/ 	.byte	0x04, 0x17
        /*001a*/ 	.short	(.L_105 - .L_104)
.L_104:
        /*001c*/ 	.word	0x00000000
        /*0020*/ 	.short	0x0008
        /*0022*/ 	.short	0x0030
        /*0024*/ 	.byte	0x00, 0xf0, 0x11, 0x00


	//----- nvinfo : EIATTR_KPARAM_INFO
	.align		4
.L_105:
        /*0028*/ 	.byte	0x04, 0x17
        /*002a*/ 	.short	(.L_107 - .L_106)
.L_106:
        /*002c*/ 	.word	0x00000000
        /*0030*/ 	.short	0x0007
        /*0032*/ 	.short	0x002c
        /*0034*/ 	.byte	0x00, 0xf0, 0x11, 0x00


	//----- nvinfo : EIATTR_KPARAM_INFO
	.align		4
.L_107:
        /*0038*/ 	.byte	0x04, 0x17
        /*003a*/ 	.short	(.L_109 - .L_108)
.L_108:
        /*003c*/ 	.word	0x00000000
        /*0040*/ 	.short	0x0006
        /*0042*/ 	.short	0x0028
        /*0044*/ 	.byte	0x00, 0xf0, 0x11, 0x00


	//----- nvinfo : EIATTR_KPARAM_INFO
	.align		4
.L_109:
        /*0048*/ 	.byte	0x04, 0x17
        /*004a*/ 	.short	(.L_111 - .L_110)
.L_110:
        /*004c*/ 	.word	0x00000000
        /*0050*/ 	.short	0x0005
        /*0052*/ 	.short	0x0024
        /*0054*/ 	.byte	0x00, 0xf0, 0x11, 0x00


	//----- nvinfo : EIATTR_KPARAM_INFO
	.align		4
.L_111:
        /*0058*/ 	.byte	0x04, 0x17
        /*005a*/ 	.short	(.L_113 - .L_112)
.L_112:
        /*005c*/ 	.word	0x00000000
        /*0060*/ 	.short	0x0004
        /*0062*/ 	.short	0x0020
        /*0064*/ 	.byte	0x00, 0xf0, 0x11, 0x00


	//----- nvinfo : EIATTR_KPARAM_INFO
	.align		4
.L_113:
        /*0068*/ 	.byte	0x04, 0x17
        /*006a*/ 	.short	(.L_115 - .L_114)
.L_114:
        /*006c*/ 	.word	0x00000000
        /*0070*/ 	.short	0x0003
        /*0072*/ 	.short	0x0018
        /*0074*/ 	.byte	0x00, 0xf5, 0x21, 0x00


	//----- nvinfo : EIATTR_KPARAM_INFO
	.align		4
.L_115:
        /*0078*/ 	.byte	0x04, 0x17
        /*007a*/ 	.short	(.L_117 - .L_116)
.L_116:
        /*007c*/ 	.word	0x00000000
        /*0080*/ 	.short	0x0002
        /*0082*/ 	.short	0x0010
        /*0084*/ 	.byte	0x00, 0xf5, 0x21, 0x00


	//----- nvinfo : EIATTR_KPARAM_INFO
	.align		4
.L_117:
        /*0088*/ 	.byte	0x04, 0x17
        /*008a*/ 	.short	(.L_119 - .L_118)
.L_118:
        /*008c*/ 	.word	0x00000000
        /*0090*/ 	.short	0x0001
        /*0092*/ 	.short	0x0008
        /*0094*/ 	.byte	0x00, 0xf5, 0x21, 0x00


	//----- nvinfo : EIATTR_KPARAM_INFO
	.align		4
.L_119:
        /*0098*/ 	.byte	0x04, 0x17
        /*009a*/ 	.short	(.L_121 - .L_120)
.L_120:
        /*009c*/ 	.word	0x00000000
        /*00a0*/ 	.short	0x0000
        /*00a2*/ 	.short	0x0000
        /*00a4*/ 	.byte	0x00, 0xf5, 0x21, 0x00


	//----- nvinfo : EIATTR_SPARSE_MMA_MASK
	.align		4
.L_121:
        /*00a8*/ 	.byte	0x03, 0x50
        /*00aa*/ 	.short	0x0000


	//----- nvinfo : EIATTR_MAXREG_COUNT
	.align		4
        /*00ac*/ 	.byte	0x03, 0x1b
        /*00ae*/ 	.short	0x00ff


	//----- nvinfo : EIATTR_NUM_BARRIERS
	.align		4
        /*00b0*/ 	.byte	0x02, 0x4c
        /*00b2*/ 	.byte	0x01
	.zero		1


	//----- nvinfo : EIATTR_MERCURY_ISA_VERSION
	.align		4
        /*00b4*/ 	.byte	0x03, 0x5f
        /*00b6*/ 	.short	0x0101


	//----- nvinfo : EIATTR_VRC_CTA_INIT_COUNT
	.align		4
        /*00b8*/ 	.byte	0x02, 0x4a
	.zero		1
	.zero		1


	//----- nvinfo : EIATTR_EXIT_INSTR_OFFSETS
	.align		4
        /*00bc*/ 	.byte	0x04, 0x1c
        /*00be*/ 	.short	(.L_123 - .L_122)


	//   ....[0]....
.L_122:
        /*00c0*/ 	.word	0x000008c0


	//   ....[1]....
        /*00c4*/ 	.word	0x00000920


	//----- nvinfo : EIATTR_CRS_STACK_SIZE
	.align		4
.L_123:
        /*00c8*/ 	.byte	0x04, 0x1e
        /*00ca*/ 	.short	(.L_125 - .L_124)
.L_124:
        /*00cc*/ 	.word	0x00000000


	//----- nvinfo : EIATTR_CBANK_PARAM_SIZE
	.align		4
.L_125:
        /*00d0*/ 	.byte	0x03, 0x19
        /*00d2*/ 	.short	0x0038


	//----- nvinfo : EIATTR_PARAM_CBANK
	.align		4
        /*00d4*/ 	.byte	0x04, 0x0a
        /*00d6*/ 	.short	(.L_127 - .L_126)
	.align		4
.L_126:
        /*00d8*/ 	.word	index@(.nv.constant0._ZN8fp8_gemm23fp8_matmul_tiled_kernelI13__nv_bfloat16Li16ELi16ELi16EEEvPKT_PK13__nv_fp8_e4m3PKfPS2_iiiiii)
        /*00dc*/ 	.short	0x0380
        /*00de*/ 	.short	0x0038


	//----- nvinfo : EIATTR_SW_WAR
	.align		4
.L_127:
        /*00e0*/ 	.byte	0x04, 0x36
        /*00e2*/ 	.short	(.L_129 - .L_128)
.L_128:
        /*00e4*/ 	.word	0x00000008
.L_129:


//--------------------- .nv.info._ZN8fp8_gemm23fp8_matmul_tiled_kernelI6__halfLi16ELi16ELi16EEEvPKT_PK13__nv_fp8_e4m3PKfPS2_iiiiii --------------------------
	.section	.nv.info._ZN8fp8_gemm23fp8_matmul_tiled_kernelI6__halfLi16ELi16ELi16EEEvPKT_PK13__nv_fp8_e4m3PKfPS2_iiiiii,"",@"SHT_CUDA_INFO"
	.sectionflags	@""
	.align	4


	//----- nvinfo : EIATTR_CUDA_API_VERSION
	.align		4
        /*0000*/ 	.byte	0x04, 0x37
        /*0002*/ 	.short	(.L_131 - .L_130)
.L_130:
        /*0004*/ 	.word	0x00000082


	//----- nvinfo : EIATTR_KPARAM_INFO
	.align		4
.L_131:
        /*0008*/ 	.byte	0x04, 0x17
        /*000a*/ 	.short	(.L_133 - .L_132)
.L_132:
        /*000c*/ 	.word	0x00000000
        /*0010*/ 	.short	0x0009
        /*0012*/ 	.short	0x0034
        /*0014*/ 	.byte	0x00, 0xf0, 0x11, 0x00


	//----- nvinfo : EIATTR_KPARAM_INFO
	.align		4
.L_133:
        /*0018*/ 	.byte	0x04, 0x17
        /*001a*/ 	.short	(.L_135 - .L_134)
.L_134:
        /*001c*/ 	.word	0x00000000
        /*0020*/ 	.short	0x0008
        /*0022*/ 	.short	0x0030
        /*0024*/ 	.byte	0x00, 0xf0, 0x11, 0x00


	//----- nvinfo : EIATTR_KPARAM_INFO
	.align		4
.L_135:
        /*0028*/ 	.byte	0x04, 0x17
        /*002a*/ 	.short	(.L_137 - .L_136)
.L_136:
        /*002c*/ 	.word	0x00000000
        /*0030*/ 	.short	0x0007
        /*0032*/ 	.short	0x002c
        /*0034*/ 	.byte	0x00, 0xf0, 0x11, 0x00


	//----- nvinfo : EIATTR_KPARAM_INFO
	.align		4
.L_137:
        /*0038*/ 	.byte	0x04, 0x17
        /*003a*/ 	.short	(.L_139 - .L_138)
.L_138:
        /*003c*/ 	.word	0x00000000
        /*0040*/ 	.short	0x0006
        /*0042*/ 	.short	0x0028
        /*0044*/ 	.byte	0x00, 0xf0, 0x11, 0x00


	//----- nvinfo : EIATTR_KPARAM_INFO
	.align		4
.L_139:
        /*0048*/ 	.byte	0x04, 0x17
        /*004a*/ 	.short	(.L_141 - .L_140)
.L_140:
        /*004c*/ 	.word	0x00000000
        /*0050*/ 	.short	0x0005
        /*0052*/ 	.short	0x0024
        /*0054*/ 	.byte	0x00, 0xf0, 0x11, 0x00


	//----- nvinfo : EIATTR_KPARAM_INFO
	.align		4
.L_141:
        /*0058*/ 	.byte	0x04, 0x17
        /*005a*/ 	.short	(.L_143 - .L_142)
.L_142:
        /*005c*/ 	.word	0x00000000
        /*0060*/ 	.short	0x0004
        /*0062*/ 	.short	0x0020
        /*0064*/ 	.byte	0x00, 0xf0, 0x11, 0x00


	//----- nvinfo : EIATTR_KPARAM_INFO
	.align		4
.L_143:
        /*0068*/ 	.byte	0x04, 0x17
        /*006a*/ 	.short	(.L_145 - .L_144)
.L_144:
        /*006c*/ 	.word	0x00000000
        /*0070*/ 	.short	0x0003
        /*0072*/ 	.short	0x0018
        /*0074*/ 	.byte	0x00, 0xf5, 0x21, 0x00


	//----- nvinfo : EIATTR_KPARAM_INFO
	.align		4
.L_145:
        /*0078*/ 	.byte	0x04, 0x17
        /*007a*/ 	.short	(.L_147 - .L_146)
.L_146:
        /*007c*/ 	.word	0x00000000
        /*0080*/ 	.short	0x0002
        /*0082*/ 	.short	0x0010
        /*0084*/ 	.byte	0x00, 0xf5, 0x21, 0x00


	//----- nvinfo : EIATTR_KPARAM_INFO
	.align		4
.L_147:
        /*0088*/ 	.byte	0x04, 0x17
        /*008a*/ 	.short	(.L_149 - .L_148)
.L_148:
        /*008c*/ 	.word	0x00000000
        /*0090*/ 	.short	0x0001
        /*0092*/ 	.short	0x0008
        /*0094*/ 	.byte	0x00, 0xf5, 0x21, 0x00


	//----- nvinfo : EIATTR_KPARAM_INFO
	.align		4
.L_149:
        /*0098*/ 	.byte	0x04, 0x17
        /*009a*/ 	.short	(.L_151 - .L_150)
.L_150:
        /*009c*/ 	.word	0x00000000
        /*00a0*/ 	.short	0x0000
        /*00a2*/ 	.short	0x0000
        /*00a4*/ 	.byte	0x00, 0xf5, 0x21, 0x00


	//----- nvinfo : EIATTR_SPARSE_MMA_MASK
	.align		4
.L_151:
        /*00a8*/ 	.byte	0x03, 0x50
        /*00aa*/ 	.short	0x0000


	//----- nvinfo : EIATTR_MAXREG_COUNT
	.align		4
        /*00ac*/ 	.byte	0x03, 0x1b
        /*00ae*/ 	.short	0x00ff


	//----- nvinfo : EIATTR_NUM_BARRIERS
	.align		4
        /*00b0*/ 	.byte	0x02, 0x4c
        /*00b2*/ 	.byte	0x01
	.zero		1


	//----- nvinfo : EIATTR_MERCURY_ISA_VERSION
	.align		4
        /*00b4*/ 	.byte	0x03, 0x5f
        /*00b6*/ 	.short	0x0101


	//----- nvinfo : EIATTR_VRC_CTA_INIT_COUNT
	.align		4
        /*00b8*/ 	.byte	0x02, 0x4a
	.zero		1
	.zero		1


	//----- nvinfo : EIATTR_EXIT_INSTR_OFFSETS
	.align		4
        /*00bc*/ 	.byte	0x04, 0x1c
        /*00be*/ 	.short	(.L_153 - .L_152)


	//   ....[0]....
.L_152:
        /*00c0*/ 	.word	0x000008c0


	//   ....[1]....
        /*00c4*/ 	.word	0x00000920


	//----- nvinfo : EIATTR_CRS_STACK_SIZE
	.align		4
.L_153:
        /*00c8*/ 	.byte	0x04, 0x1e
        /*00ca*/ 	.short	(.L_155 - .L_154)
.L_154:
        /*00cc*/ 	.word	0x00000000


	//----- nvinfo : EIATTR_CBANK_PARAM_SIZE
	.align		4
.L_155:
        /*00d0*/ 	.byte	0x03, 0x19
        /*00d2*/ 	.short	0x0038


	//----- nvinfo : EIATTR_PARAM_CBANK
	.align		4
        /*00d4*/ 	.byte	0x04, 0x0a
        /*00d6*/ 	.short	(.L_157 - .L_156)
	.align		4
.L_156:
        /*00d8*/ 	.word	index@(.nv.constant0._ZN8fp8_gemm23fp8_matmul_tiled_kernelI6__halfLi16ELi16ELi16EEEvPKT_PK13__nv_fp8_e4m3PKfPS2_iiiiii)
        /*00dc*/ 	.short	0x0380
        /*00de*/ 	.short	0x0038


	//----- nvinfo : EIATTR_SW_WAR
	.align		4
.L_157:
        /*00e0*/ 	.byte	0x04, 0x36
        /*00e2*/ 	.short	(.L_159 - .L_158)
.L_158:
        /*00e4*/ 	.word	0x00000008
.L_159:


//--------------------- .nv.callgraph             --------------------------
	.section	.nv.callgraph,"",@"SHT_CUDA_CALLGRAPH"
	.align	4
	.sectionentsize	8
	.align		4
        /*0000*/ 	.word	0x00000000
	.align		4
        /*0004*/ 	.word	0xffffffff
	.align		4
        /*0008*/ 	.word	0x00000000
	.align		4
        /*000c*/ 	.word	0xfffffffe
	.align		4
        /*0010*/ 	.word	0x00000000
	.align		4
        /*0014*/ 	.word	0xfffffffd
	.align		4
        /*0018*/ 	.word	0x00000000
	.align		4
        /*001c*/ 	.word	0xfffffffc


//--------------------- .text._ZN8fp8_gemm33fp8_indexed_moe_gemm_tiled_kernelI13__nv_bfloat16Li64ELi64EEEvPKT_PK13__nv_fp8_e4m3PKfPKjPS2_iiiiiiiib --------------------------
	.section	.text._ZN8fp8_gemm33fp8_indexed_moe_gemm_tiled_kernelI13__nv_bfloat16Li64ELi64EEEvPKT_PK13__nv_fp8_e4m3PKfPKjPS2_iiiiiiiib,"ax",@progbits
	.align	128
        .global         _ZN8fp8_gemm33fp8_indexed_moe_gemm_tiled_kernelI13__nv_bfloat16Li64ELi64EEEvPKT_PK13__nv_fp8_e4m3PKfPKjPS2_iiiiiiiib
        .type           _ZN8fp8_gemm33fp8_indexed_moe_gemm_tiled_kernelI13__nv_bfloat16Li64ELi64EEEvPKT_PK13__nv_fp8_e4m3PKfPKjPS2_iiiiiiiib,@function
        .size           _ZN8fp8_gemm33fp8_indexed_moe_gemm_tiled_kernelI13__nv_bfloat16Li64ELi64EEEvPKT_PK13__nv_fp8_e4m3PKfPKjPS2_iiiiiiiib,(.L_x_158 - _ZN8fp8_gemm33fp8_indexed_moe_gemm_tiled_kernelI13__nv_bfloat16Li64ELi64EEEvPKT_PK13__nv_fp8_e4m3PKfPKjPS2_iiiiiiiib)
        .other          _ZN8fp8_gemm33fp8_indexed_moe_gemm_tiled_kernelI13__nv_bfloat16Li64ELi64EEEvPKT_PK13__nv_fp8_e4m3PKfPKjPS2_iiiiiiiib,@"STO_CUDA_ENTRY STV_DEFAULT"
_ZN8fp8_gemm33fp8_indexed_moe_gemm_tiled_kernelI13__nv_bfloat16Li64ELi64EEEvPKT_PK13__nv_fp8_e4m3PKfPKjPS2_iiiiiiiib:
.text._ZN8fp8_gemm33fp8_indexed_moe_gemm_tiled_kernelI13__nv_bfloat16Li64ELi64EEEvPKT_PK13__nv_fp8_e4m3PKfPKjPS2_iiiiiiiib:
[----:B------:R-:W-:Y:S08]  /*0000*/  LDC R1, c[0x0][0x37c] ;  /* 0x0000df00ff017b82 */ /* 0x000ff00000000800 */
[----:B------:R-:W0:Y:S01]  /*0010*/  S2UR UR8, SR_CTAID.Y ;  /* 0x00000000000879c3 */ /* 0x000e220000002600 */
[----:B------:R-:W0:Y:S07]  /*0020*/  LDCU.64 UR6, c[0x0][0x3a8] ;  /* 0x00007500ff0677ac */ /* 0x000e2e0008000a00 */
[----:B------:R-:W1:Y:S01]  /*0030*/  S2UR UR9, SR_CTAID.Z ;  /* 0x00000000000979c3 */ /* 0x000e620000002700 */
[----:B0-----:R-:W-:-:S04]  /*0040*/  UISETP.GE.AND UP0, UPT, UR8, UR7, UPT ;  /* 0x000000070800728c */ /* 0x001fc8000bf06270 */
[----:B-1----:R-:W-:-:S06]  /*0050*/  UISETP.GE.OR UP0, UPT, UR9, UR6, UP0 ;  /* 0x000000060900728c */ /* 0x002fcc0008706670 */
[----:B------:R-:W-:-:S13]  /*0060*/  PLOP3.LUT P0, PT, PT, PT, UP0, 0x80, 0x8 ;  /* 0x000000000008781c */ /* 0x000fda0003f0f008 */
[----:B------:R-:W-:Y:S05]  /*0070*/  @P0 EXIT ;  /* 0x000000000000094d */ /* 0x000fea0003800000 */
[----:B------:R-:W0:Y:S01]  /*0080*/  LDC.64 R2, c[0x0][0x398] ;  /* 0x0000e600ff027b82 */ /* 0x000e220000000a00 */
[----:B------:R-:W1:Y:S01]  /*0090*/  LDCU.64 UR10, c[0x0][0x358] ;  /* 0x00006b00ff0a77ac */ /* 0x000e620008000a00 */
[----:B------:R-:W-:-:S06]  /*00a0*/  UIMAD UR4, UR9, UR7, UR8 ;  /* 0x00000007090472a4 */ /* 0x000fcc000f8e0208 */
[----:B------:R-:W-:-:S05]  /*00b0*/  IMAD.U32 R5, RZ, RZ, UR4 ;  /* 0x00000004ff057e24 */ /* 0x000fca000f8e00ff */
[----:B------:R-:W2:Y:S01]  /*00c0*/  LDCU UR4, c[0x0][0x3b0] ;  /* 0x00007600ff0477ac */ /* 0x000ea20008000800 */
[----:B0-----:R-:W-:-:S06]  /*00d0*/  IMAD.WIDE.U32 R2, R5, 0x4, R2 ;  /* 0x0000000405027825 */ /* 0x001fcc00078e0002 */
[----:B-1----:R-:W2:Y:S01]  /*00e0*/  LDG.E.CONSTANT R3, desc[UR10][R2.64] ;  /* 0x0000000a02037981 */ /* 0x002ea2000c1e9900 */
[----:B------:R-:W0:Y:S01]  /*00f0*/  S2R R23, SR_CTAID.X ;  /* 0x0000000000177919 */ /* 0x000e220000002500 */
[----:B------:R-:W1:Y:S01]  /*0100*/  S2R R6, SR_TID.X ;  /* 0x0000000000067919 */ /* 0x000e620000002100 */
[----:B--2---:R-:W-:-:S13]  /*0110*/  ISETP.GE.U32.AND P0, PT, R3, UR4, PT ;  /* 0x0000000403007c0c */ /* 0x004fda000bf06070 */
[----:B01----:R-:W-:Y:S05]  /*0120*/  @P0 EXIT ;  /* 0x000000000000094d */ /* 0x003fea0003800000 */
[----:B------:R-:W0:Y:S01]  /*0130*/  LDCU.U8 UR4, c[0x0][0x3c8] ;  /* 0x00007900ff0477ac */ /* 0x000e220008000000 */
[----:B------:R-:W-:Y:S01]  /*0140*/  IMAD R22, R23, 0x40, R6 ;  /* 0x0000004017167824 */ /* 0x000fe200078e0206 */
[----:B------:R-:W1:Y:S01]  /*0150*/  LDCU UR13, c[0x0][0x3b8] ;  /* 0x00007700ff0d77ac */ /* 0x000e620008000800 */
[----:B0-----:R-:W-:-:S04]  /*0160*/  UPRMT UR4, UR4, 0x8880, URZ ;  /* 0x0000888004047896 */ /* 0x001fc800080000ff */
[----:B------:R-:W-:Y:S02]  /*0170*/  UISETP.NE.AND UP0, UPT, UR4, URZ, UPT ;  /* 0x000000ff0400728c */ /* 0x000fe4000bf05270 */
[----:B-1----:R-:W-:-:S07]  /*0180*/  USHF.R.S32.HI UR12, URZ, 0x1f, UR13 ;  /* 0x0000001fff0c7899 */ /* 0x002fce000801140d */
[----:B------:R-:W-:Y:S05]  /*0190*/  BRA.U !UP0, `(.L_x_0) ;  /* 0x0000000108207547 */ /* 0x000fea000b800000 */
[----:B------:R-:W-:Y:S01]  /*01a0*/  UMOV UR4, UR8 ;  /* 0x0000000800047c82 */ /* 0x000fe20008000000 */
[----:B------:R-:W-:Y:S02]  /*01b0*/  UMOV UR5, URZ ;  /* 0x000000ff00057c82 */ /* 0x000fe40008000000 */
[----:B------:R-:W-:-:S04]  /*01c0*/  UIMAD.WIDE.U32 UR4, UR9, UR7, UR4 ;  /* 0x00000007090472a5 */ /* 0x000fc8000f8e0004 */
[----:B------:R-:W-:Y:S02]  /*01d0*/  UIMAD UR5, UR5, UR13, URZ ;  /* 0x0000000d050572a4 */ /* 0x000fe4000f8e02ff */
[----:B------:R-:W-:Y:S02]  /*01e0*/  UIMAD.WIDE.U32 UR6, UR4, UR13, URZ ;  /* 0x0000000d040672a5 */ /* 0x000fe4000f8e00ff */
[----:B------:R-:W-:-:S04]  /*01f0*/  UIMAD UR5, UR4, UR12, UR5 ;  /* 0x0000000c040572a4 */ /* 0x000fc8000f8e0205 */
[----:B------:R-:W-:Y:S01]  /*0200*/  UIADD3 UR7, UPT, UPT, UR7, UR5, URZ ;  /* 0x0000000507077290 */ /* 0x000fe2000fffe0ff */
[----:B------:R-:W-:Y:S11]  /*0210*/  BRA `(.L_x_1) ;  /* 0x0000000000107947 */ /* 0x000ff60003800000 */
.L_x_0:
[----:B------:R-:W-:Y:S02]  /*0220*/  UIMAD.WIDE.U32 UR4, UR9, UR13, URZ ;  /* 0x0000000d090472a5 */ /* 0x000fe4000f8e00ff */
[----:B------:R-:W-:-:S04]  /*0230*/  UIMAD UR7, UR12, UR9, URZ ;  /* 0x000000090c0772a4 */ /* 0x000fc8000f8e02ff */
[----:B------:R-:W-:Y:S01]  /*0240*/  UIADD3 UR7, UPT, UPT, UR5, UR7, URZ ;  /* 0x0000000705077290 */ /* 0x000fe2000fffe0ff */
[----:B------:R-:W-:-:S11]  /*0250*/  UMOV UR6, UR4 ;  /* 0x0000000400067c82 */ /* 0x000fd60008000000 */
.L_x_1:
[----:B------:R-:W-:Y:S01]  /*0260*/  UISETP.GE.AND UP0, UPT, UR13, 0x1, UPT ;  /* 0x000000010d00788c */ /* 0x000fe2000bf06270 */
[----:B------:R-:W-:-:S08]  /*0270*/  IMAD.MOV.U32 R4, RZ, RZ, RZ ;  /* 0x000000ffff047224 */ /* 0x000fd000078e00ff */
[----:B------:R-:W-:Y:S05]  /*0280*/  BRA.U !UP0, `(.L_x_2) ;  /* 0x000000e508e47547 */ /* 0x000fea000b800000 */
[----:B------:R-:W0:Y:S01]  /*0290*/  LDC R7, c[0x0][0x3c0] ;  /* 0x0000f000ff077b82 */ /* 0x000e220000000800 */
[----:B------:R-:W1:Y:S01]  /*02a0*/  LDCU UR14, c[0x0][0x3bc] ;  /* 0x00007780ff0e77ac */ /* 0x000e620008000800 */
[----:B------:R-:W-:Y:S01]  /*02b0*/  MOV R23, RZ ;  /* 0x000000ff00177202 */ /* 0x000fe20000000f00 */
[----:B------:R-:W-:Y:S01]  /*02c0*/  UMOV UR4, 0x400 ;  /* 0x0000040000047882 */ /* 0x000fe20000000000 */
[----:B------:R-:W2:Y:S04]  /*02d0*/  LDCU UR20, c[0x0][0x3bc] ;  /* 0x00007780ff1477ac */ /* 0x000ea80008000800 */
[----:B------:R-:W3:Y:S01]  /*02e0*/  LDC R20, c[0x0][0x3b4] ;  /* 0x0000ed00ff147b82 */ /* 0x000ee20000000800 */
[----:B------:R-:W-:Y:S01]  /*02f0*/  UIADD3 UR4, UPT, UPT, UR4, 0x100, URZ ;  /* 0x0000010004047890 */ /* 0x000fe2000fffe0ff */
[----:B------:R-:W4:Y:S06]  /*0300*/  LDCU UR19, c[0x0][0x3b4] ;  /* 0x00007680ff1377ac */ /* 0x000f2c0008000800 */
[----:B------:R-:W5:Y:S01]  /*0310*/  S2UR UR5, SR_CgaCtaId ;  /* 0x00000000000579c3 */ /* 0x000f620000008800 */
[----:B------:R-:W0:Y:S01]  /*0320*/  LDCU UR18, c[0x0][0x3b8] ;  /* 0x00007700ff1277ac */ /* 0x000e220008000800 */
[----:B------:R-:W0:Y:S02]  /*0330*/  LDCU.64 UR16, c[0x0][0x388] ;  /* 0x00007100ff1077ac */ /* 0x000e240008000a00 */
[----:B0-----:R-:W-:-:S04]  /*0340*/  IABS R9, R7 ;  /* 0x0000000700097213 */ /* 0x001fc80000000000 */
[----:B------:R-:W0:Y:S01]  /*0350*/  LDC.64 R18, c[0x0][0x390] ;  /* 0x0000e400ff127b82 */ /* 0x000e220000000a00 */
[----:B------:R-:W1:Y:S01]  /*0360*/  I2F.RP R2, R9 ;  /* 0x0000000900027306 */ /* 0x000e620000209400 */
[----:B---3--:R-:W-:Y:S01]  /*0370*/  IADD3 R0, PT, PT, R20, -0x1, R7 ;  /* 0xffffffff14007810 */ /* 0x008fe20007ffe007 */
[----:B-----5:R-:W-:-:S06]  /*0380*/  ULEA UR4, UR5, UR4, 0x18 ;  /* 0x0000000405047291 */ /* 0x020fcc000f8ec0ff */
[----:B-1----:R-:W1:Y:S02]  /*0390*/  MUFU.RCP R2, R2 ;  /* 0x0000000200027308 */ /* 0x002e640000001000 */
[----:B-1----:R-:W-:Y:S01]  /*03a0*/  VIADD R4, R2, 0xffffffe ;  /* 0x0ffffffe02047836 */ /* 0x002fe20000000000 */
[----:B------:R-:W-:Y:S02]  /*03b0*/  IABS R2, R0 ;  /* 0x0000000000027213 */ /* 0x000fe40000000000 */
[----:B------:R-:W-:-:S03]  /*03c0*/  LOP3.LUT R0, R0, R7, RZ, 0x3c, !PT ;  /* 0x0000000700007212 */ /* 0x000fc600078e3cff */
[----:B------:R1:W3:Y:S01]  /*03d0*/  F2I.FTZ.U32.TRUNC.NTZ R5, R4 ;  /* 0x0000000400057305 */ /* 0x0002e2000021f000 */
[----:B------:R-:W-:Y:S01]  /*03e0*/  ISETP.GE.AND P2, PT, R0, RZ, PT ;  /* 0x000000ff0000720c */ /* 0x000fe20003f46270 */
[----:B-1----:R-:W-:Y:S02]  /*03f0*/  HFMA2 R4, -RZ, RZ, 0, 0 ;  /* 0x00000000ff047431 */ /* 0x002fe400000001ff */
[----:B---3--:R-:W-:-:S04]  /*0400*/  IMAD.MOV R8, RZ, RZ, -R5 ;  /* 0x000000ffff087224 */ /* 0x008fc800078e0a05 */
[----:B------:R-:W-:-:S04]  /*0410*/  IMAD R11, R8, R9, RZ ;  /* 0x00000009080b7224 */ /* 0x000fc800078e02ff */
[----:B------:R-:W-:-:S06]  /*0420*/  IMAD.HI.U32 R5, R5, R11, R4 ;  /* 0x0000000b05057227 */ /* 0x000fcc00078e0004 */
[----:B------:R-:W-:-:S04]  /*0430*/  IMAD.HI.U32 R5, R5, R2, RZ ;  /* 0x0000000205057227 */ /* 0x000fc800078e00ff */
[----:B------:R-:W-:-:S04]  /*0440*/  IMAD.MOV R8, RZ, RZ, -R5 ;  /* 0x000000ffff087224 */ /* 0x000fc800078e0a05 */
[----:B------:R-:W-:-:S05]  /*0450*/  IMAD R2, R9, R8, R2 ;  /* 0x0000000809027224 */ /* 0x000fca00078e0202 */
[----:B------:R-:W-:-:S13]  /*0460*/  ISETP.GT.U32.AND P1, PT, R9, R2, PT ;  /* 0x000000020900720c */ /* 0x000fda0003f24070 */
[----:B------:R-:W-:Y:S02]  /*0470*/  @!P1 IMAD.IADD R2, R2, 0x1, -R9 ;  /* 0x0000000102029824 */ /* 0x000fe400078e0a09 */
[----:B------:R-:W-:Y:S01]  /*0480*/  @!P1 VIADD R5, R5, 0x1 ;  /* 0x0000000105059836 */ /* 0x000fe20000000000 */
[----:B------:R-:W-:Y:S02]  /*0490*/  ISETP.NE.AND P1, PT, R7, RZ, PT ;  /* 0x000000ff0700720c */ /* 0x000fe40003f25270 */
[----:B------:R-:W-:Y:S02]  /*04a0*/  ISETP.GE.U32.AND P0, PT, R2, R9, PT ;  /* 0x000000090200720c */ /* 0x000fe40003f06070 */
[----:B------:R-:W-:Y:S01]  /*04b0*/  SHF.R.S32.HI R2, RZ, 0x1f, R20 ;  /* 0x0000001fff027819 */ /* 0x000fe20000011414 */
[----:B------:R-:W-:-:S04]  /*04c0*/  IMAD.WIDE.U32 R20, R3, R20, R22 ;  /* 0x0000001403147225 */ /* 0x000fc800078e0016 */
[----:B------:R-:W-:-:S06]  /*04d0*/  IMAD R2, R3, R2, R21 ;  /* 0x0000000203027224 */ /* 0x000fcc00078e0215 */
[----:B------:R-:W-:-:S04]  /*04e0*/  @P0 VIADD R5, R5, 0x1 ;  /* 0x0000000105050836 */ /* 0x000fc80000000000 */
[----:B------:R-:W-:Y:S01]  /*04f0*/  @!P2 IMAD.MOV R5, RZ, RZ, -R5 ;  /* 0x000000ffff05a224 */ /* 0x000fe200078e0a05 */
[----:B------:R-:W-:Y:S01]  /*0500*/  @!P1 LOP3.LUT R5, RZ, R7, RZ, 0x33, !PT ;  /* 0x00000007ff059212 */ /* 0x000fe200078e33ff */
[----:B------:R-:W-:Y:S01]  /*0510*/  IMAD R7, R2, UR13, RZ ;  /* 0x0000000d02077c24 */ /* 0x000fe2000f8e02ff */
[----:B------:R-:W-:-:S03]  /*0520*/  LEA R2, R6, UR4, 0x2 ;  /* 0x0000000406027c11 */ /* 0x000fc6000f8e10ff */
[----:B------:R-:W-:Y:S01]  /*0530*/  IMAD R4, R5, UR14, RZ ;  /* 0x0000000e05047c24 */ /* 0x000fe2000f8e02ff */
[----:B------:R-:W1:Y:S01]  /*0540*/  LDCU.64 UR14, c[0x0][0x380] ;  /* 0x00007000ff0e77ac */ /* 0x000e620008000a00 */
[C---:B------:R-:W-:Y:S02]  /*0550*/  IMAD R7, R20.reuse, UR12, R7 ;  /* 0x0000000c14077c24 */ /* 0x040fe4000f8e0207 */
[----:B------:R-:W-:Y:S01]  /*0560*/  IMAD.WIDE.U32 R20, R20, UR13, RZ ;  /* 0x0000000d14147c25 */ /* 0x000fe2000f8e00ff */
[----:B------:R-:W-:-:S03]  /*0570*/  SHF.R.S32.HI R0, RZ, 0x1f, R4 ;  /* 0x0000001fff007819 */ /* 0x000fc60000011404 */
[----:B------:R-:W-:-:S04]  /*0580*/  IMAD.WIDE.U32 R4, R4, R3, RZ ;  /* 0x0000000304047225 */ /* 0x000fc800078e00ff */
[----:B------:R-:W-:Y:S01]  /*0590*/  IMAD R3, R0, R3, RZ ;  /* 0x0000000300037224 */ /* 0x000fe200078e02ff */
[----:B0-----:R-:W-:-:S03]  /*05a0*/  LEA R18, P0, R4, R18, 0x2 ;  /* 0x0000001204127211 */ /* 0x001fc600078010ff */
[----:B------:R-:W-:Y:S02]  /*05b0*/  IMAD.IADD R0, R5, 0x1, R3 ;  /* 0x0000000105007824 */ /* 0x000fe400078e0203 */
[----:B------:R-:W-:-:S03]  /*05c0*/  IMAD.MOV.U32 R3, RZ, RZ, RZ ;  /* 0x000000ffff037224 */ /* 0x000fc600078e00ff */
[----:B------:R-:W-:Y:S01]  /*05d0*/  LEA.HI.X R19, R4, R19, R0, 0x2, P0 ;  /* 0x0000001304137211 */ /* 0x000fe200000f1400 */
[----:B------:R-:W-:Y:S02]  /*05e0*/  IMAD.MOV.U32 R4, RZ, RZ, RZ ;  /* 0x000000ffff047224 */ /* 0x000fe400078e00ff */
[----:B-12-4-:R-:W-:-:S07]  /*05f0*/  IMAD.IADD R0, R21, 0x1, R7 ;  /* 0x0000000115007824 */ /* 0x016fce00078e0207 */
.L_x_72:
[----:B0-----:R-:W-:Y:S01]  /*0600*/  IMAD.IADD R5, R6, 0x1, R3 ;  /* 0x0000000106057824 */ /* 0x001fe200078e0203 */
[----:B------:R-:W-:Y:S01]  /*0610*/  BSSY.RECONVERGENT B0, `(.L_x_3) ;  /* 0x0000010000007945 */ /* 0x000fe20003800200 */
[----:B------:R-:W-:-:S03]  /*0620*/  ISETP.GE.AND P1, PT, R22, UR19, PT ;  /* 0x0000001316007c0c */ /* 0x000fc6000bf26270 */
[----:B------:R-:W-:-:S04]  /*0630*/  ISETP.GE.AND P0, PT, R5, UR18, PT ;  /* 0x0000001205007c0c */ /* 0x000fc8000bf06270 */
[----:B------:R-:W-:-:S13]  /*0640*/  ISETP.GT.U32.OR P0, PT, R6, 0x3f, P0 ;  /* 0x0000003f0600780c */ /* 0x000fda0000704470 */
[----:B-1----:R-:W-:Y:S05]  /*0650*/  @P0 BRA `(.L_x_4) ;  /* 0x00000000002c0947 */ /* 0x002fea0003800000 */
[----:B------:R-:W-:-:S04]  /*0660*/  IADD3 R5, P0, PT, R5, UR6, RZ ;  /* 0x0000000605057c10 */ /* 0x000fc8000ff1e0ff */
[----:B------:R-:W-:Y:S02]  /*0670*/  IADD3.X R10, PT, PT, RZ, UR7, RZ, P0, !PT ;  /* 0x00000007ff0a7c10 */ /* 0x000fe400087fe4ff */
[----:B------:R-:W-:-:S04]  /*0680*/  LEA R8, P0, R5, UR14, 0x1 ;  /* 0x0000000e05087c11 */ /* 0x000fc8000f8008ff */
[----:B------:R-:W-:-:S05]  /*0690*/  LEA.HI.X R9, R5, UR15, R10, 0x1, P0 ;  /* 0x0000000f05097c11 */ /* 0x000fca00080f0c0a */
[----:B------:R-:W2:Y:S01]  /*06a0*/  LDG.E.U16.CONSTANT R8, desc[UR10][R8.64] ;  /* 0x0000000a08087981 */ /* 0x000ea2000c1e9500 */
[----:B------:R-:W0:Y:S01]  /*06b0*/  S2UR UR5, SR_CgaCtaId ;  /* 0x00000000000579c3 */ /* 0x000e220000008800 */
[----:B------:R-:W-:Y:S02]  /*06c0*/  UMOV UR4, 0x400 ;  /* 0x0000040000047882 */ /* 0x000fe40000000000 */
[----:B0-----:R-:W-:-:S06]  /*06d0*/  ULEA UR4, UR5, UR4, 0x18 ;  /* 0x0000000405047291 */ /* 0x001fcc000f8ec0ff */
[----:B------:R-:W-:Y:S01]  /*06e0*/  LEA R10, R6, UR4, 0x2 ;  /* 0x00000004060a7c11 */ /* 0x000fe2000f8e10ff */
[----:B--2---:R-:W-:-:S05]  /*06f0*/  IMAD.U32 R5, R8, 0x10000, RZ ;  /* 0x0001000008057824 */ /* 0x004fca00078e00ff */
[----:B------:R0:W-:Y:S02]  /*0700*/  STS [R10], R5 ;  /* 0x000000050a007388 */ /* 0x0001e40000000800 */
.L_x_4:
[----:B------:R-:W-:Y:S05]  /*0710*/  BSYNC.RECONVERGENT B0 ;  /* 0x0000000000007941 */ /* 0x000fea0003800200 */
.L_x_3:
[----:B------:R-:W-:Y:S04]  /*0720*/  BSSY.RECONVERGENT B0, `(.L_x_5) ;  /* 0x0000036000007945 */ /* 0x000fe80003800200 */
[----:B------:R-:W-:Y:S05]  /*0730*/  @P1 BRA `(.L_x_6) ;  /* 0x0000000000d01947 */ /* 0x000fea0003800000 */
[----:B0-----:R-:W0:Y:S08]  /*0740*/  LDC R10, c[0x0][0x3c4] ;  /* 0x0000f100ff0a7b82 */ /* 0x001e300000000800 */
[----:B------:R-:W1:Y:S01]  /*0750*/  LDC R5, c[0x0][0x3c0] ;  /* 0x0000f000ff057b82 */ /* 0x000e620000000800 */
[----:B0-----:R-:W-:-:S04]  /*0760*/  IABS R7, R10 ;  /* 0x0000000a00077213 */ /* 0x001fc80000000000 */
[----:B------:R-:W0:Y:S01]  /*0770*/  I2F.RP R14, R7 ;  /* 0x00000007000e7306 */ /* 0x000e220000209400 */
[----:B-1----:R-:W-:-:S07]  /*0780*/  IABS R11, R5 ;  /* 0x00000005000b7213 */ /* 0x002fce0000000000 */
[----:B------:R-:W1:Y:S08]  /*0790*/  I2F.RP R16, R11 ;  /* 0x0000000b00107306 */ /* 0x000e700000209400 */
[----:B0-----:R-:W0:Y:S08]  /*07a0*/  MUFU.RCP R14, R14 ;  /* 0x0000000e000e7308 */ /* 0x001e300000001000 */
[----:B-1----:R-:W1:Y:S01]  /*07b0*/  MUFU.RCP R16, R16 ;  /* 0x0000001000107308 */ /* 0x002e620000001000 */
[----:B0-----:R-:W-:Y:S01]  /*07c0*/  VIADD R12, R14, 0xffffffe ;  /* 0x0ffffffe0e0c7836 */ /* 0x001fe20000000000 */
[----:B------:R-:W-:-:S06]  /*07d0*/  IABS R14, R3 ;  /* 0x00000003000e7213 */ /* 0x000fcc0000000000 */
[----:B------:R0:W2:Y:S01]  /*07e0*/  F2I.FTZ.U32.TRUNC.NTZ R13, R12 ;  /* 0x0000000c000d7305 */ /* 0x0000a2000021f000 */
[----:B-1----:R-:W-:Y:S01]  /*07f0*/  VIADD R8, R16, 0xffffffe ;  /* 0x0ffffffe10087836 */ /* 0x002fe20000000000 */
[----:B------:R-:W-:-:S06]  /*0800*/  IABS R16, R22 ;  /* 0x0000001600107213 */ /* 0x000fcc0000000000 */
[----:B------:R1:W3:Y:S01]  /*0810*/  F2I.FTZ.U32.TRUNC.NTZ R9, R8 ;  /* 0x0000000800097305 */ /* 0x0002e2000021f000 */
[----:B0-----:R-:W-:Y:S02]  /*0820*/  HFMA2 R12, -RZ, RZ, 0, 0 ;  /* 0x00000000ff0c7431 */ /* 0x001fe400000001ff */
[----:B--2---:R-:W-:Y:S02]  /*0830*/  IMAD.MOV R26, RZ, RZ, -R13 ;  /* 0x000000ffff1a7224 */ /* 0x004fe400078e0a0d */
[----:B-1----:R-:W-:Y:S02]  /*0840*/  IMAD.MOV.U32 R8, RZ, RZ, RZ ;  /* 0x000000ffff087224 */ /* 0x002fe400078e00ff */
[----:B------:R-:W-:Y:S02]  /*0850*/  IMAD R15, R26, R7, RZ ;  /* 0x000000071a0f7224 */ /* 0x000fe400078e02ff */
[----:B---3--:R-:W-:Y:S02]  /*0860*/  IMAD.MOV R24, RZ, RZ, -R9 ;  /* 0x000000ffff187224 */ /* 0x008fe400078e0a09 */
[----:B------:R-:W-:-:S04]  /*0870*/  IMAD.HI.U32 R12, R13, R15, R12 ;  /* 0x0000000f0d0c7227 */ /* 0x000fc800078e000c */
[----:B------:R-:W-:-:S04]  /*0880*/  IMAD R17, R24, R11, RZ ;  /* 0x0000000b18117224 */ /* 0x000fc800078e02ff */
[----:B------:R-:W-:-:S04]  /*0890*/  IMAD.HI.U32 R17, R9, R17, R8 ;  /* 0x0000001109117227 */ /* 0x000fc800078e0008 */
[----:B------:R-:W-:-:S04]  /*08a0*/  IMAD.HI.U32 R9, R12, R14, RZ ;  /* 0x0000000e0c097227 */ /* 0x000fc800078e00ff */
[----:B------:R-:W-:Y:S02]  /*08b0*/  IMAD.MOV R13, RZ, RZ, -R9 ;  /* 0x000000ffff0d7224 */ /* 0x000fe400078e0a09 */
[----:B------:R-:W-:-:S04]  /*08c0*/  IMAD.HI.U32 R8, R17, R16, RZ ;  /* 0x0000001011087227 */ /* 0x000fc800078e00ff */
[----:B------:R-:W-:Y:S02]  /*08d0*/  IMAD R14, R7, R13, R14 ;  /* 0x0000000d070e7224 */ /* 0x000fe400078e020e */
[----:B------:R-:W-:-:S03]  /*08e0*/  IMAD.MOV R12, RZ, RZ, -R8 ;  /* 0x000000ffff0c7224 */ /* 0x000fc600078e0a08 */
[----:B------:R-:W-:Y:S01]  /*08f0*/  ISETP.GT.U32.AND P4, PT, R7, R14, PT ;  /* 0x0000000e0700720c */ /* 0x000fe20003f84070 */
[----:B------:R-:W-:-:S05]  /*0900*/  IMAD R12, R11, R12, R16 ;  /* 0x0000000c0b0c7224 */ /* 0x000fca00078e0210 */
[----:B------:R-:W-:-:S07]  /*0910*/  ISETP.GT.U32.AND P5, PT, R11, R12, PT ;  /* 0x0000000c0b00720c */ /* 0x000fce0003fa4070 */
[----:B------:R-:W-:Y:S01]  /*0920*/  @!P4 IMAD.IADD R14, R14, 0x1, -R7 ;  /* 0x000000010e0ec824 */ /* 0x000fe200078e0a07 */
[----:B------:R-:W-:-:S04]  /*0930*/  @!P4 IADD3 R9, PT, PT, R9, 0x1, RZ ;  /* 0x000000010909c810 */ /* 0x000fc80007ffe0ff */
[----:B------:R-:W-:Y:S01]  /*0940*/  ISETP.GE.U32.AND P0, PT, R14, R7, PT ;  /* 0x000000070e00720c */ /* 0x000fe20003f06070 */
[----:B------:R-:W-:Y:S01]  /*0950*/  @!P5 IMAD.IADD R12, R12, 0x1, -R11 ;  /* 0x000000010c0cd824 */ /* 0x000fe200078e0a0b */
[----:B------:R-:W-:Y:S01]  /*0960*/  LOP3.LUT R7, R22, R5, RZ, 0x3c, !PT ;  /* 0x0000000516077212 */ /* 0x000fe200078e3cff */
[----:B------:R-:W-:Y:S01]  /*0970*/  @!P5 VIADD R8, R8, 0x1 ;  /* 0x000000010808d836 */ /* 0x000fe20000000000 */
[----:B------:R-:W-:Y:S02]  /*0980*/  ISETP.NE.AND P5, PT, R10, RZ, PT ;  /* 0x000000ff0a00720c */ /* 0x000fe40003fa5270 */
[----:B------:R-:W-:Y:S02]  /*0990*/  ISETP.GE.U32.AND P2, PT, R12, R11, PT ;  /* 0x0000000b0c00720c */ /* 0x000fe40003f46070 */
[----:B------:R-:W-:Y:S02]  /*09a0*/  LOP3.LUT R11, R3, R10, RZ, 0x3c, !PT ;  /* 0x0000000a030b7212 */ /* 0x000fe400078e3cff */
[----:B------:R-:W-:-:S02]  /*09b0*/  ISETP.GE.AND P4, PT, R7, RZ, PT ;  /* 0x000000ff0700720c */ /* 0x000fc40003f86270 */
[----:B------:R-:W-:Y:S01]  /*09c0*/  ISETP.GE.AND P3, PT, R11, RZ, PT ;  /* 0x000000ff0b00720c */ /* 0x000fe20003f66270 */
[----:B------:R-:W-:Y:S01]  /*09d0*/  @P0 VIADD R9, R9, 0x1 ;  /* 0x0000000109090836 */ /* 0x000fe20000000000 */
[----:B------:R-:W-:-:S05]  /*09e0*/  ISETP.NE.AND P0, PT, R5, RZ, PT ;  /* 0x000000ff0500720c */ /* 0x000fca0003f05270 */
[----:B------:R-:W-:-:S04]  /*09f0*/  @P2 VIADD R8, R8, 0x1 ;  /* 0x0000000108082836 */ /* 0x000fc80000000000 */
[----:B------:R-:W-:Y:S02]  /*0a00*/  @!P4 IMAD.MOV R8, RZ, RZ, -R8 ;  /* 0x000000ffff08c224 */ /* 0x000fe400078e0a08 */
[----:B------:R-:W-:Y:S01]  /*0a10*/  @!P3 IMAD.MOV R9, RZ, RZ, -R9 ;  /* 0x000000ffff09b224 */ /* 0x000fe200078e0a09 */
[----:B------:R-:W-:Y:S02]  /*0a20*/  @!P5 LOP3.LUT R9, RZ, R10, RZ, 0x33, !PT ;  /* 0x0000000aff09d212 */ /* 0x000fe400078e33ff */
[----:B------:R-:W-:-:S05]  /*0a30*/  @!P0 LOP3.LUT R8, RZ, R5, RZ, 0x33, !PT ;  /* 0x00000005ff088212 */ /* 0x000fca00078e33ff */
[----:B------:R-:W-:-:S04]  /*0a40*/  IMAD R9, R8, UR20, R9 ;  /* 0x0000001408097c24 */ /* 0x000fc8000f8e0209 */
[----:B------:R-:W-:-:S06]  /*0a50*/  IMAD.WIDE R8, R9, 0x4, R18 ;  /* 0x0000000409087825 */ /* 0x000fcc00078e0212 */
[----:B------:R-:W2:Y:S04]  /*0a60*/  LDG.E.CONSTANT R9, desc[UR10][R8.64] ;  /* 0x0000000a08097981 */ /* 0x000ea8000c1e9900 */
[----:B--2---:R1:W-:Y:S02]  /*0a70*/  STS [R2], R9 ;  /* 0x0000000902007388 */ /* 0x0043e40000000800 */
.L_x_6:
[----:B------:R-:W-:Y:S05]  /*0a80*/  BSYNC.RECONVERGENT B0 ;  /* 0x0000000000007941 */ /* 0x000fea0003800200 */
.L_x_5:
[----:B------:R-:W-:Y:S06]  /*0a90*/  BAR.SYNC.DEFER_BLOCKING 0x0 ;  /* 0x0000000000007b1d */ /* 0x000fec0000010000 */
[----:B------:R-:W-:Y:S04]  /*0aa0*/  BSSY.RECONVERGENT B0, `(.L_x_7) ;  /* 0x0000df3000007945 */ /* 0x000fe80003800200 */
[----:B------:R-:W-:Y:S05]  /*0ab0*/  @P1 BRA `(.L_x_8) ;  /* 0x000000dc00c41947 */ /* 0x000fea0003800000 */
[----:B------:R-:W-:Y:S01]  /*0ac0*/  IADD3 R16, P0, P1, R20, UR16, R3 ;  /* 0x0000001014107c10 */ /* 0x000fe2000f91e003 */
[----:B------:R-:W2:Y:S01]  /*0ad0*/  S2UR UR5, SR_CgaCtaId ;  /* 0x00000000000579c3 */ /* 0x000ea20000008800 */
[----:B------:R-:W-:Y:S01]  /*0ae0*/  UMOV UR4, 0x400 ;  /* 0x0000040000047882 */ /* 0x000fe20000000000 */
[----:B------:R-:W3:Y:S01]  /*0af0*/  LDS R26, [R2] ;  /* 0x00000000021a7984 */ /* 0x000ee20000000800 */
[----:B------:R-:W-:-:S05]  /*0b00*/  IADD3.X R17, PT, PT, R0, UR17, RZ, P0, P1 ;  /* 0x0000001100117c10 */ /* 0x000fca00087e24ff */
[----:B0-----:R-:W4:Y:S01]  /*0b10*/  LDG.E.U8.CONSTANT R5, desc[UR10][R16.64] ;  /* 0x0000000a10057981 */ /* 0x001f22000c1e9100 */
[----:B------:R-:W-:-:S04]  /*0b20*/  IADD3 R24, PT, PT, R3, 0x1, RZ ;  /* 0x0000000103187810 */ /* 0x000fc80007ffe0ff */
[----:B------:R-:W-:Y:S01]  /*0b30*/  ISETP.GE.AND P0, PT, R24, UR18, PT ;  /* 0x0000001218007c0c */ /* 0x000fe2000bf06270 */
[----:B--2---:R-:W-:-:S09]  /*0b40*/  ULEA UR4, UR5, UR4, 0x18 ;  /* 0x0000000405047291 */ /* 0x004fd2000f8ec0ff */
[----:B-1----:R-:W0:Y:S01]  /*0b50*/  LDS.128 R8, [UR4] ;  /* 0x00000004ff087984 */ /* 0x002e220008000c00 */
[----:B----4-:R-:W-:-:S05]  /*0b60*/  F2FP.F16.E4M3.UNPACK_B R5, R5 ;  /* 0x00000005ff05723e */ /* 0x010fca00020006ff */
[----:B------:R-:W-:-:S05]  /*0b70*/  HADD2.F32 R5, -RZ, R5.H0_H0 ;  /* 0x20000005ff057230 */ /* 0x000fca0000004100 */
[----:B---3--:R-:W-:-:S04]  /*0b80*/  FMUL R5, R26, R5 ;  /* 0x000000051a057220 */ /* 0x008fc80000400000 */
[----:B0-----:R-:W-:Y:S01]  /*0b90*/  FFMA R4, R5, R8, R4 ;  /* 0x0000000805047223 */ /* 0x001fe20000000004 */
[----:B------:R-:W-:Y:S06]  /*0ba0*/  @P0 BRA `(.L_x_8) ;  /* 0x000000dc00880947 */ /* 0x000fec0003800000 */
[----:B------:R-:W2:Y:S01]  /*0bb0*/  LDG.E.U8.CONSTANT R8, desc[UR10][R16.64+0x1] ;  /* 0x0000010a10087981 */ /* 0x000ea2000c1e9100 */
[----:B------:R-:W0:Y:S01]  /*0bc0*/  LDC R13, c[0x0][0x3c4] ;  /* 0x0000f100ff0d7b82 */ /* 0x000e220000000800 */
[----:B------:R-:W-:Y:S02]  /*0bd0*/  IABS R27, R24 ;  /* 0x00000018001b7213 */ /* 0x000fe40000000000 */
[----:B------:R-:W-:Y:S02]  /*0be0*/  ISETP.GE.AND P2, PT, R24, RZ, PT ;  /* 0x000000ff1800720c */ /* 0x000fe40003f46270 */
[----:B0-----:R-:W-:-:S04]  /*0bf0*/  IABS R12, R13 ;  /* 0x0000000d000c7213 */ /* 0x001fc80000000000 */
[----:B------:R-:W0:Y:S08]  /*0c00*/  I2F.RP R5, R12 ;  /* 0x0000000c00057306 */ /* 0x000e300000209400 */
[----:B0-----:R-:W0:Y:S02]  /*0c10*/  MUFU.RCP R5, R5 ;  /* 0x0000000500057308 */ /* 0x001e240000001000 */
[----:B0-----:R-:W-:-:S06]  /*0c20*/  VIADD R14, R5, 0xffffffe ;  /* 0x0ffffffe050e7836 */ /* 0x001fcc0000000000 */
[----:B------:R0:W1:Y:S02]  /*0c30*/  F2I.FTZ.U32.TRUNC.NTZ R15, R14 ;  /* 0x0000000e000f7305 */ /* 0x000064000021f000 */
[----:B0-----:R-:W-:Y:S02]  /*0c40*/  IMAD.MOV.U32 R14, RZ, RZ, RZ ;  /* 0x000000ffff0e7224 */ /* 0x001fe400078e00ff */
[----:B-1----:R-:W-:-:S04]  /*0c50*/  IMAD.MOV R7, RZ, RZ, -R15 ;  /* 0x000000ffff077224 */ /* 0x002fc800078e0a0f */
[----:B------:R-:W-:-:S04]  /*0c60*/  IMAD R7, R7, R12, RZ ;  /* 0x0000000c07077224 */ /* 0x000fc800078e02ff */
[----:B------:R-:W-:-:S06]  /*0c70*/  IMAD.HI.U32 R7, R15, R7, R14 ;  /* 0x000000070f077227 */ /* 0x000fcc00078e000e */
[----:B------:R-:W-:-:S04]  /*0c80*/  IMAD.HI.U32 R25, R7, R27, RZ ;  /* 0x0000001b07197227 */ /* 0x000fc800078e00ff */
[----:B------:R-:W-:-:S04]  /*0c90*/  IMAD.MOV R5, RZ, RZ, -R25 ;  /* 0x000000ffff057224 */ /* 0x000fc800078e0a19 */
[----:B------:R-:W-:Y:S01]  /*0ca0*/  IMAD R27, R12, R5, R27 ;  /* 0x000000050c1b7224 */ /* 0x000fe200078e021b */
[----:B------:R-:W-:-:S04]  /*0cb0*/  LOP3.LUT R5, RZ, R13, RZ, 0x33, !PT ;  /* 0x0000000dff057212 */ /* 0x000fc800078e33ff */
[----:B------:R-:W-:-:S13]  /*0cc0*/  ISETP.GT.U32.AND P1, PT, R12, R27, PT ;  /* 0x0000001b0c00720c */ /* 0x000fda0003f24070 */
[----:B------:R-:W-:-:S05]  /*0cd0*/  @!P1 IMAD.IADD R27, R27, 0x1, -R12 ;  /* 0x000000011b1b9824 */ /* 0x000fca00078e0a0c */
[----:B------:R-:W-:Y:S02]  /*0ce0*/  ISETP.GT.U32.AND P0, PT, R12, R27, PT ;  /* 0x0000001b0c00720c */ /* 0x000fe40003f04070 */
[----:B------:R-:W-:-:S04]  /*0cf0*/  IADD3 R14, PT, PT, R27, -R12, RZ ;  /* 0x8000000c1b0e7210 */ /* 0x000fc80007ffe0ff */
[----:B------:R-:W-:Y:S02]  /*0d00*/  SEL R14, R14, R27, !P0 ;  /* 0x0000001b0e0e7207 */ /* 0x000fe40004000000 */
[----:B------:R-:W-:-:S03]  /*0d10*/  ISETP.NE.AND P0, PT, R13, RZ, PT ;  /* 0x000000ff0d00720c */ /* 0x000fc60003f05270 */
[----:B------:R-:W-:-:S05]  /*0d20*/  @!P2 IMAD.MOV R14, RZ, RZ, -R14 ;  /* 0x000000ffff0ea224 */ /* 0x000fca00078e0a0e */
[----:B------:R-:W-:-:S04]  /*0d30*/  SEL R14, R5, R14, !P0 ;  /* 0x0000000e050e7207 */ /* 0x000fc80004000000 */
[----:B------:R-:W-:Y:S01]  /*0d40*/  ISETP.NE.AND P2, PT, R14, RZ, PT ;  /* 0x000000ff0e00720c */ /* 0x000fe20003f45270 */
[----:B------:R-:W-:Y:S01]  /*0d50*/  IMAD.MOV.U32 R14, RZ, RZ, R26 ;  /* 0x000000ffff0e7224 */ /* 0x000fe200078e001a */
[----:B--2---:R-:W-:-:S11]  /*0d60*/  F2FP.F16.E4M3.UNPACK_B R8, R8 ;  /* 0x00000008ff08723e */ /* 0x004fd600020006ff */
[----:B------:R-:W-:Y:S05]  /*0d70*/  @P2 BRA `(.L_x_9) ;  /* 0x0000000000882947 */ /* 0x000fea0003800000 */
[----:B------:R-:W0:Y:S01]  /*0d80*/  LDC R29, c[0x0][0x3c0] ;  /* 0x0000f000ff1d7b82 */ /* 0x000e220000000800 */
[----:B------:R-:W-:Y:S01]  /*0d90*/  ISETP.GE.U32.AND P5, PT, R27, R12, PT ;  /* 0x0000000c1b00720c */ /* 0x000fe20003fa6070 */
[----:B------:R-:W-:Y:S01]  /*0da0*/  @!P1 VIADD R25, R25, 0x1 ;  /* 0x0000000119199836 */ /* 0x000fe20000000000 */
[----:B------:R-:W-:-:S04]  /*0db0*/  LOP3.LUT R24, R24, R13, RZ, 0x3c, !PT ;  /* 0x0000000d18187212 */ /* 0x000fc800078e3cff */
[----:B------:R-:W-:-:S07]  /*0dc0*/  ISETP.GE.AND P3, PT, R24, RZ, PT ;  /* 0x000000ff1800720c */ /* 0x000fce0003f66270 */
[----:B------:R-:W-:-:S06]  /*0dd0*/  @P5 VIADD R25, R25, 0x1 ;  /* 0x0000000119195836 */ /* 0x000fcc0000000000 */
[----:B------:R-:W-:Y:S02]  /*0de0*/  @!P3 IADD3 R25, PT, PT, -R25, RZ, RZ ;  /* 0x000000ff1919b210 */ /* 0x000fe40007ffe1ff */
[-C--:B0-----:R-:W-:Y:S02]  /*0df0*/  IABS R26, R29.reuse ;  /* 0x0000001d001a7213 */ /* 0x081fe40000000000 */
[----:B------:R-:W-:Y:S02]  /*0e00*/  LOP3.LUT R24, R22, R29, RZ, 0x3c, !PT ;  /* 0x0000001d16187212 */ /* 0x000fe400078e3cff */
[----:B------:R-:W0:Y:S01]  /*0e10*/  I2F.RP R28, R26 ;  /* 0x0000001a001c7306 */ /* 0x000e220000209400 */
[----:B------:R-:W-:Y:S02]  /*0e20*/  ISETP.NE.AND P1, PT, R29, RZ, PT ;  /* 0x000000ff1d00720c */ /* 0x000fe40003f25270 */
[----:B------:R-:W-:Y:S02]  /*0e30*/  ISETP.GE.AND P2, PT, R24, RZ, PT ;  /* 0x000000ff1800720c */ /* 0x000fe40003f46270 */
[----:B------:R-:W-:-:S03]  /*0e40*/  SEL R25, R5, R25, !P0 ;  /* 0x0000001905197207 */ /* 0x000fc60004000000 */
[----:B0-----:R-:W0:Y:S02]  /*0e50*/  MUFU.RCP R28, R28 ;  /* 0x0000001c001c7308 */ /* 0x001e240000001000 */
[----:B0-----:R-:W-:-:S06]  /*0e60*/  VIADD R14, R28, 0xffffffe ;  /* 0x0ffffffe1c0e7836 */ /* 0x001fcc0000000000 */
[----:B------:R0:W1:Y:S02]  /*0e70*/  F2I.FTZ.U32.TRUNC.NTZ R15, R14 ;  /* 0x0000000e000f7305 */ /* 0x000064000021f000 */
[----:B0-----:R-:W-:Y:S02]  /*0e80*/  IMAD.MOV.U32 R14, RZ, RZ, RZ ;  /* 0x000000ffff0e7224 */ /* 0x001fe400078e00ff */
[----:B-1----:R-:W-:-:S04]  /*0e90*/  IMAD.MOV R27, RZ, RZ, -R15 ;  /* 0x000000ffff1b7224 */ /* 0x002fc800078e0a0f */
[----:B------:R-:W-:-:S04]  /*0ea0*/  IMAD R27, R27, R26, RZ ;  /* 0x0000001a1b1b7224 */ /* 0x000fc800078e02ff */
[----:B------:R-:W-:Y:S01]  /*0eb0*/  IMAD.HI.U32 R27, R15, R27, R14 ;  /* 0x0000001b0f1b7227 */ /* 0x000fe200078e000e */
[----:B------:R-:W-:-:S05]  /*0ec0*/  IABS R15, R22 ;  /* 0x00000016000f7213 */ /* 0x000fca0000000000 */
[----:B------:R-:W-:-:S05]  /*0ed0*/  IMAD.HI.U32 R14, R27, R15, RZ ;  /* 0x0000000f1b0e7227 */ /* 0x000fca00078e00ff */
[----:B------:R-:W-:-:S05]  /*0ee0*/  IADD3 R24, PT, PT, -R14, RZ, RZ ;  /* 0x000000ff0e187210 */ /* 0x000fca0007ffe1ff */
[----:B------:R-:W-:-:S05]  /*0ef0*/  IMAD R15, R26, R24, R15 ;  /* 0x000000181a0f7224 */ /* 0x000fca00078e020f */
[----:B------:R-:W-:-:S13]  /*0f00*/  ISETP.GT.U32.AND P6, PT, R26, R15, PT ;  /* 0x0000000f1a00720c */ /* 0x000fda0003fc4070 */
[----:B------:R-:W-:Y:S02]  /*0f10*/  @!P6 IMAD.IADD R15, R15, 0x1, -R26 ;  /* 0x000000010f0fe824 */ /* 0x000fe400078e0a1a */
[----:B------:R-:W-:-:S03]  /*0f20*/  @!P6 VIADD R14, R14, 0x1 ;  /* 0x000000010e0ee836 */ /* 0x000fc60000000000 */
[----:B------:R-:W-:-:S13]  /*0f30*/  ISETP.GE.U32.AND P4, PT, R15, R26, PT ;  /* 0x0000001a0f00720c */ /* 0x000fda0003f86070 */
[----:B------:R-:W-:-:S04]  /*0f40*/  @P4 VIADD R14, R14, 0x1 ;  /* 0x000000010e0e4836 */ /* 0x000fc80000000000 */
[----:B------:R-:W-:Y:S01]  /*0f50*/  @!P2 IMAD.MOV R14, RZ, RZ, -R14 ;  /* 0x000000ffff0ea224 */ /* 0x000fe200078e0a0e */
[----:B------:R-:W-:-:S05]  /*0f60*/  @!P1 LOP3.LUT R14, RZ, R29, RZ, 0x33, !PT ;  /* 0x0000001dff0e9212 */ /* 0x000fca00078e33ff */
[----:B------:R-:W-:-:S04]  /*0f70*/  IMAD R15, R14, UR20, R25 ;  /* 0x000000140e0f7c24 */ /* 0x000fc8000f8e0219 */
[----:B------:R-:W-:-:S06]  /*0f80*/  IMAD.WIDE R14, R15, 0x4, R18 ;  /* 0x000000040f0e7825 */ /* 0x000fcc00078e0212 */
[----:B------:R0:W5:Y:S02]  /*0f90*/  LDG.E.CONSTANT R14, desc[UR10][R14.64] ;  /* 0x0000000a0e0e7981 */ /* 0x000164000c1e9900 */
.L_x_9:
[----:B------:R-:W-:Y:S02]  /*0fa0*/  VIADD R26, R3, 0x2 ;  /* 0x00000002031a7836 */ /* 0x000fe40000000000 */
[----:B0-----:R-:W-:-:S03]  /*0fb0*/  HADD2.F32 R15, -RZ, R8.H0_H0 ;  /* 0x20000008ff0f7230 */ /* 0x001fc60000004100 */
[----:B------:R-:W-:Y:S02]  /*0fc0*/  ISETP.GE.AND P1, PT, R26, UR18, PT ;  /* 0x000000121a007c0c */ /* 0x000fe4000bf26270 */
[----:B-----5:R-:W-:-:S04]  /*0fd0*/  FMUL R15, R14, R15 ;  /* 0x0000000f0e0f7220 */ /* 0x020fc80000400000 */
[----:B------:R-:W-:-:S07]  /*0fe0*/  FFMA R4, R15, R9, R4 ;  /* 0x000000090f047223 */ /* 0x000fce0000000004 */
[----:B------:R-:W-:Y:S05]  /*0ff0*/  @P1 BRA `(.L_x_8) ;  /* 0x000000d800741947 */ /* 0x000fea0003800000 */
[----:B------:R-:W2:Y:S01]  /*1000*/  LDG.E.U8.CONSTANT R24, desc[UR10][R16.64+0x2] ;  /* 0x0000020a10187981 */ /* 0x000ea2000c1e9100 */
[----:B------:R-:W-:Y:S02]  /*1010*/  IABS R25, R26 ;  /* 0x0000001a00197213 */ /* 0x000fe40000000000 */
[----:B------:R-:W-:-:S03]  /*1020*/  ISETP.GE.AND P3, PT, R26, RZ, PT ;  /* 0x000000ff1a00720c */ /* 0x000fc60003f66270 */
[----:B------:R-:W-:-:S04]  /*1030*/  IMAD.HI.U32 R15, R7, R25, RZ ;  /* 0x00000019070f7227 */ /* 0x000fc800078e00ff */
[----:B------:R-:W-:-:S04]  /*1040*/  IMAD.MOV R8, RZ, RZ, -R15 ;  /* 0x000000ffff087224 */ /* 0x000fc800078e0a0f */
[----:B------:R-:W-:-:S05]  /*1050*/  IMAD R25, R12, R8, R25 ;  /* 0x000000080c197224 */ /* 0x000fca00078e0219 */
[----:B------:R-:W-:-:S13]  /*1060*/  ISETP.GT.U32.AND P1, PT, R12, R25, PT ;  /* 0x000000190c00720c */ /* 0x000fda0003f24070 */
[----:B------:R-:W-:-:S04]  /*1070*/  @!P1 IMAD.IADD R25, R25, 0x1, -R12 ;  /* 0x0000000119199824 */ /* 0x000fc800078e0a0c */
[----:B------:R-:W-:Y:S01]  /*1080*/  IMAD.IADD R8, R25, 0x1, -R12 ;  /* 0x0000000119087824 */ /* 0x000fe200078e0a0c */
[----:B------:R-:W-:-:S04]  /*1090*/  ISETP.GT.U32.AND P2, PT, R12, R25, PT ;  /* 0x000000190c00720c */ /* 0x000fc80003f44070 */
[----:B------:R-:W-:-:S04]  /*10a0*/  SEL R8, R8, R25, !P2 ;  /* 0x0000001908087207 */ /* 0x000fc80005000000 */
[----:B------:R-:W-:-:S04]  /*10b0*/  @!P3 IADD3 R8, PT, PT, -R8, RZ, RZ ;  /* 0x000000ff0808b210 */ /* 0x000fc80007ffe1ff */
[----:B------:R-:W-:-:S04]  /*10c0*/  SEL R8, R5, R8, !P0 ;  /* 0x0000000805087207 */ /* 0x000fc80004000000 */
[----:B------:R-:W-:Y:S02]  /*10d0*/  ISETP.NE.AND P2, PT, R8, RZ, PT ;  /* 0x000000ff0800720c */ /* 0x000fe40003f45270 */
[----:B--2---:R-:W-:-:S11]  /*10e0*/  F2FP.F16.E4M3.UNPACK_B R24, R24 ;  /* 0x00000018ff18723e */ /* 0x004fd600020006ff */
[----:B------:R-:W-:Y:S05]  /*10f0*/  @P2 BRA `(.L_x_10) ;  /* 0x0000000000882947 */ /* 0x000fea0003800000 */
[----:B------:R-:W0:Y:S01]  /*1100*/  LDC R27, c[0x0][0x3c0] ;  /* 0x0000f000ff1b7b82 */ /* 0x000e220000000800 */
[----:B------:R-:W-:Y:S02]  /*1110*/  ISETP.GE.U32.AND P4, PT, R25, R12, PT ;  /* 0x0000000c1900720c */ /* 0x000fe40003f86070 */
[----:B------:R-:W-:Y:S02]  /*1120*/  LOP3.LUT R26, R26, R13, RZ, 0x3c, !PT ;  /* 0x0000000d1a1a7212 */ /* 0x000fe400078e3cff */
[----:B------:R-:W-:Y:S02]  /*1130*/  @!P1 IADD3 R15, PT, PT, R15, 0x1, RZ ;  /* 0x000000010f0f9810 */ /* 0x000fe40007ffe0ff */
[----:B------:R-:W-:-:S07]  /*1140*/  ISETP.GE.AND P2, PT, R26, RZ, PT ;  /* 0x000000ff1a00720c */ /* 0x000fce0003f46270 */
[----:B------:R-:W-:-:S06]  /*1150*/  @P4 VIADD R15, R15, 0x1 ;  /* 0x000000010f0f4836 */ /* 0x000fcc0000000000 */
[----:B------:R-:W-:Y:S01]  /*1160*/  @!P2 IMAD.MOV R15, RZ, RZ, -R15 ;  /* 0x000000ffff0fa224 */ /* 0x000fe200078e0a0f */
[----:B0-----:R-:W-:Y:S02]  /*1170*/  IABS R14, R27 ;  /* 0x0000001b000e7213 */ /* 0x001fe40000000000 */
[----:B------:R-:W-:Y:S02]  /*1180*/  ISETP.NE.AND P4, PT, R27, RZ, PT ;  /* 0x000000ff1b00720c */ /* 0x000fe40003f85270 */
[----:B------:R-:W0:Y:S01]  /*1190*/  I2F.RP R28, R14 ;  /* 0x0000000e001c7306 */ /* 0x000e220000209400 */
[----:B------:R-:W-:-:S07]  /*11a0*/  SEL R15, R5, R15, !P0 ;  /* 0x0000000f050f7207 */ /* 0x000fce0004000000 */
        /* <DEDUP_REMOVED lines=8> */
[----:B------:R-:W-:-:S04]  /*1230*/  IMAD.HI.U32 R8, R25, R9, RZ ;  /* 0x0000000919087227 */ /* 0x000fc800078e00ff */
[----:B------:R-:W-:-:S04]  /*1240*/  IMAD.MOV R25, RZ, RZ, -R8 ;  /* 0x000000ffff197224 */ /* 0x000fc800078e0a08 */
[----:B------:R-:W-:-:S05]  /*1250*/  IMAD R9, R14, R25, R9 ;  /* 0x000000190e097224 */ /* 0x000fca00078e0209 */
[----:B------:R-:W-:-:S13]  /*1260*/  ISETP.GT.U32.AND P5, PT, R14, R9, PT ;  /* 0x000000090e00720c */ /* 0x000fda0003fa4070 */
[----:B------:R-:W-:Y:S02]  /*1270*/  @!P5 IMAD.IADD R9, R9, 0x1, -R14 ;  /* 0x000000010909d824 */ /* 0x000fe400078e0a0e */
[----:B------:R-:W-:-:S03]  /*1280*/  @!P5 VIADD R8, R8, 0x1 ;  /* 0x000000010808d836 */ /* 0x000fc60000000000 */
[----:B------:R-:W-:Y:S02]  /*1290*/  ISETP.GE.U32.AND P3, PT, R9, R14, PT ;  /* 0x0000000e0900720c */ /* 0x000fe40003f66070 */
[----:B------:R-:W-:-:S04]  /*12a0*/  LOP3.LUT R9, R22, R27, RZ, 0x3c, !PT ;  /* 0x0000001b16097212 */ /* 0x000fc800078e3cff */
[----:B------:R-:W-:-:S07]  /*12b0*/  ISETP.GE.AND P1, PT, R9, RZ, PT ;  /* 0x000000ff0900720c */ /* 0x000fce0003f26270 */
[----:B------:R-:W-:-:S06]  /*12c0*/  @P3 VIADD R8, R8, 0x1 ;  /* 0x0000000108083836 */ /* 0x000fcc0000000000 */
[----:B------:R-:W-:Y:S01]  /*12d0*/  @!P1 IMAD.MOV R8, RZ, RZ, -R8 ;  /* 0x000000ffff089224 */ /* 0x000fe200078e0a08 */
[----:B------:R-:W-:-:S05]  /*12e0*/  @!P4 LOP3.LUT R8, RZ, R27, RZ, 0x33, !PT ;  /* 0x0000001bff08c212 */ /* 0x000fca00078e33ff */
[----:B------:R-:W-:-:S04]  /*12f0*/  IMAD R15, R8, UR20, R15 ;  /* 0x00000014080f7c24 */ /* 0x000fc8000f8e020f */
[----:B------:R-:W-:-:S06]  /*1300*/  IMAD.WIDE R14, R15, 0x4, R18 ;  /* 0x000000040f0e7825 */ /* 0x000fcc00078e0212 */
[----:B------:R0:W5:Y:S02]  /*1310*/  LDG.E.CONSTANT R14, desc[UR10][R14.64] ;  /* 0x0000000a0e0e7981 */ /* 0x000164000c1e9900 */
.L_x_10:
[----:B------:R-:W-:Y:S01]  /*1320*/  IADD3 R26, PT, PT, R3, 0x3, RZ ;  /* 0x00000003031a7810 */ /* 0x000fe20007ffe0ff */
[----:B------:R-:W-:-:S03]  /*1330*/  HADD2.F32 R9, -RZ, R24.H0_H0 ;  /* 0x20000018ff097230 */ /* 0x000fc60000004100 */
[----:B------:R-:W-:Y:S02]  /*1340*/  ISETP.GE.AND P1, PT, R26, UR18, PT ;  /* 0x000000121a007c0c */ /* 0x000fe4000bf26270 */
[----:B-----5:R-:W-:-:S04]  /*1350*/  FMUL R9, R14, R9 ;  /* 0x000000090e097220 */ /* 0x020fc80000400000 */
[----:B------:R-:W-:-:S07]  /*1360*/  FFMA R4, R9, R10, R4 ;  /* 0x0000000a09047223 */ /* 0x000fce0000000004 */
[----:B------:R-:W-:Y:S05]  /*1370*/  @P1 BRA `(.L_x_8) ;  /* 0x000000d400941947 */ /* 0x000fea0003800000 */
[----:B------:R-:W2:Y:S01]  /*1380*/  LDG.E.U8.CONSTANT R10, desc[UR10][R16.64+0x3] ;  /* 0x0000030a100a7981 */ /* 0x000ea2000c1e9100 */
[----:B------:R-:W-:Y:S02]  /*1390*/  IABS R25, R26 ;  /* 0x0000001a00197213 */ /* 0x000fe40000000000 */
[----:B------:R-:W-:-:S03]  /*13a0*/  ISETP.GE.AND P3, PT, R26, RZ, PT ;  /* 0x000000ff1a00720c */ /* 0x000fc60003f66270 */
[----:B0-----:R-:W-:-:S04]  /*13b0*/  IMAD.HI.U32 R15, R7, R25, RZ ;  /* 0x00000019070f7227 */ /* 0x001fc800078e00ff */
[----:B------:R-:W-:-:S04]  /*13c0*/  IMAD.MOV R8, RZ, RZ, -R15 ;  /* 0x000000ffff087224 */ /* 0x000fc800078e0a0f */
[----:B------:R-:W-:-:S05]  /*13d0*/  IMAD R25, R12, R8, R25 ;  /* 0x000000080c197224 */ /* 0x000fca00078e0219 */
[----:B------:R-:W-:-:S13]  /*13e0*/  ISETP.GT.U32.AND P1, PT, R12, R25, PT ;  /* 0x000000190c00720c */ /* 0x000fda0003f24070 */
[----:B------:R-:W-:-:S04]  /*13f0*/  @!P1 IMAD.IADD R25, R25, 0x1, -R12 ;  /* 0x0000000119199824 */ /* 0x000fc800078e0a0c */
[----:B------:R-:W-:Y:S01]  /*1400*/  IMAD.IADD R8, R25, 0x1, -R12 ;  /* 0x0000000119087824 */ /* 0x000fe200078e0a0c */
[----:B------:R-:W-:-:S04]  /*1410*/  ISETP.GT.U32.AND P2, PT, R12, R25, PT ;  /* 0x000000190c00720c */ /* 0x000fc80003f44070 */
[----:B------:R-:W-:-:S05]  /*1420*/  SEL R8, R8, R25, !P2 ;  /* 0x0000001908087207 */ /* 0x000fca0005000000 */
[----:B------:R-:W-:-:S05]  /*1430*/  @!P3 IMAD.MOV R8, RZ, RZ, -R8 ;  /* 0x000000ffff08b224 */ /* 0x000fca00078e0a08 */
[----:B------:R-:W-:-:S04]  /*1440*/  SEL R8, R5, R8, !P0 ;  /* 0x0000000805087207 */ /* 0x000fc80004000000 */
[----:B------:R-:W-:Y:S02]  /*1450*/  ISETP.NE.AND P2, PT, R8, RZ, PT ;  /* 0x000000ff0800720c */ /* 0x000fe40003f45270 */
[----:B--2---:R-:W-:-:S11]  /*1460*/  F2FP.F16.E4M3.UNPACK_B R10, R10 ;  /* 0x0000000aff0a723e */ /* 0x004fd600020006ff */
[----:B------:R-:W-:Y:S05]  /*1470*/  @P2 BRA `(.L_x_11) ;  /* 0x0000000000882947 */ /* 0x000fea0003800000 */
[----:B------:R-:W0:Y:S01]  /*1480*/  LDC R27, c[0x0][0x3c0] ;  /* 0x0000f000ff1b7b82 */ /* 0x000e220000000800 */
[----:B------:R-:W-:Y:S01]  /*1490*/  IMAD.MOV.U32 R8, RZ, RZ, RZ ;  /* 0x000000ffff087224 */ /* 0x000fe200078e00ff */
[----:B------:R-:W-:Y:S01]  /*14a0*/  ISETP.GE.U32.AND P4, PT, R25, R12, PT ;  /* 0x0000000c1900720c */ /* 0x000fe20003f86070 */
[----:B------:R-:W-:Y:S01]  /*14b0*/  @!P1 VIADD R15, R15, 0x1 ;  /* 0x000000010f0f9836 */ /* 0x000fe20000000000 */
[----:B------:R-:W-:Y:S02]  /*14c0*/  IABS R25, R22 ;  /* 0x0000001600197213 */ /* 0x000fe40000000000 */
[----:B------:R-:W-:-:S04]  /*14d0*/  LOP3.LUT R26, R26, R13, RZ, 0x3c, !PT ;  /* 0x0000000d1a1a7212 */ /* 0x000fc800078e3cff */
[----:B------:R-:W-:-:S05]  /*14e0*/  ISETP.GE.AND P2, PT, R26, RZ, PT ;  /* 0x000000ff1a00720c */ /* 0x000fca0003f46270 */
[----:B------:R-:W-:-:S08]  /*14f0*/  @P4 IADD3 R15, PT, PT, R15, 0x1, RZ ;  /* 0x000000010f0f4810 */ /* 0x000fd00007ffe0ff */
[----:B------:R-:W-:Y:S01]  /*1500*/  @!P2 IMAD.MOV R15, RZ, RZ, -R15 ;  /* 0x000000ffff0fa224 */ /* 0x000fe200078e0a0f */
[----:B0-----:R-:W-:Y:S02]  /*1510*/  IABS R14, R27 ;  /* 0x0000001b000e7213 */ /* 0x001fe40000000000 */
[----:B------:R-:W-:Y:S02]  /*1520*/  ISETP.NE.AND P4, PT, R27, RZ, PT ;  /* 0x000000ff1b00720c */ /* 0x000fe40003f85270 */
[----:B------:R-:W0:Y:S01]  /*1530*/  I2F.RP R24, R14 ;  /* 0x0000000e00187306 */ /* 0x000e220000209400 */
[----:B------:R-:W-:-:S07]  /*1540*/  SEL R15, R5, R15, !P0 ;  /* 0x0000000f050f7207 */ /* 0x000fce0004000000 */
[----:B0-----:R-:W0:Y:S02]  /*1550*/  MUFU.RCP R24, R24 ;  /* 0x0000001800187308 */ /* 0x001e240000001000 */
[----:B0-----:R-:W-:-:S06]  /*1560*/  VIADD R9, R24, 0xffffffe ;  /* 0x0ffffffe18097836 */ /* 0x001fcc0000000000 */
[----:B------:R-:W0:Y:S02]  /*1570*/  F2I.FTZ.U32.TRUNC.NTZ R9, R9 ;  /* 0x0000000900097305 */ /* 0x000e24000021f000 */
[----:B0-----:R-:W-:-:S05]  /*1580*/  IADD3 R29, PT, PT, RZ, -R9, RZ ;  /* 0x80000009ff1d7210 */ /* 0x001fca0007ffe0ff */
[----:B------:R-:W-:-:S04]  /*1590*/  IMAD R29, R29, R14, RZ ;  /* 0x0000000e1d1d7224 */ /* 0x000fc800078e02ff */
[----:B------:R-:W-:Y:S01]  /*15a0*/  IMAD.HI.U32 R8, R9, R29, R8 ;  /* 0x0000001d09087227 */ /* 0x000fe200078e0008 */
[----:B------:R-:W-:-:S04]  /*15b0*/  LOP3.LUT R9, R22, R27, RZ, 0x3c, !PT ;  /* 0x0000001b16097212 */ /* 0x000fc800078e3cff */
[----:B------:R-:W-:Y:S01]  /*15c0*/  ISETP.GE.AND P1, PT, R9, RZ, PT ;  /* 0x000000ff0900720c */ /* 0x000fe20003f26270 */
[----:B------:R-:W-:-:S04]  /*15d0*/  IMAD.HI.U32 R8, R8, R25, RZ ;  /* 0x0000001908087227 */ /* 0x000fc800078e00ff */
[----:B------:R-:W-:-:S04]  /*15e0*/  IMAD.MOV R24, RZ, RZ, -R8 ;  /* 0x000000ffff187224 */ /* 0x000fc800078e0a08 */
        /* <DEDUP_REMOVED lines=11> */
.L_x_11:
[----:B------:R-:W-:Y:S02]  /*16a0*/  VIADD R26, R3, 0x4 ;  /* 0x00000004031a7836 */ /* 0x000fe40000000000 */
[----:B------:R-:W-:-:S03]  /*16b0*/  HADD2.F32 R9, -RZ, R10.H0_H0 ;  /* 0x2000000aff097230 */ /* 0x000fc60000004100 */
[----:B------:R-:W-:Y:S02]  /*16c0*/  ISETP.GE.AND P1, PT, R26, UR18, PT ;  /* 0x000000121a007c0c */ /* 0x000fe4000bf26270 */
[----:B-----5:R-:W-:-:S04]  /*16d0*/  FMUL R9, R14, R9 ;  /* 0x000000090e097220 */ /* 0x020fc80000400000 */
[----:B------:R-:W-:-:S07]  /*16e0*/  FFMA R4, R9, R11, R4 ;  /* 0x0000000b09047223 */ /* 0x000fce0000000004 */
[----:B------:R-:W-:Y:S05]  /*16f0*/  @P1 BRA `(.L_x_8) ;  /* 0x000000d000b41947 */ /* 0x000fea0003800000 */
[----:B------:R1:W5:Y:S01]  /*1700*/  LDG.E.U8.CONSTANT R24, desc[UR10][R16.64+0x4] ;  /* 0x0000040a10187981 */ /* 0x000362000c1e9100 */
[----:B------:R-:W-:Y:S02]  /*1710*/  IABS R11, R26 ;  /* 0x0000001a000b7213 */ /* 0x000fe40000000000 */
[----:B------:R-:W-:-:S03]  /*1720*/  ISETP.GE.AND P3, PT, R26, RZ, PT ;  /* 0x000000ff1a00720c */ /* 0x000fc60003f66270 */
[----:B------:R-:W-:-:S04]  /*1730*/  IMAD.HI.U32 R10, R7, R11, RZ ;  /* 0x0000000b070a7227 */ /* 0x000fc800078e00ff */
[----:B------:R-:W-:-:S04]  /*1740*/  IMAD.MOV R8, RZ, RZ, -R10 ;  /* 0x000000ffff087224 */ /* 0x000fc800078e0a0a */
[----:B------:R-:W-:-:S05]  /*1750*/  IMAD R11, R12, R8, R11 ;  /* 0x000000080c0b7224 */ /* 0x000fca00078e020b */
[----:B------:R-:W-:-:S13]  /*1760*/  ISETP.GT.U32.AND P1, PT, R12, R11, PT ;  /* 0x0000000b0c00720c */ /* 0x000fda0003f24070 */
[----:B------:R-:W-:-:S04]  /*1770*/  @!P1 IADD3 R11, PT, PT, R11, -R12, RZ ;  /* 0x8000000c0b0b9210 */ /* 0x000fc80007ffe0ff */
[----:B------:R-:W-:Y:S01]  /*1780*/  ISETP.GT.U32.AND P2, PT, R12, R11, PT ;  /* 0x0000000b0c00720c */ /* 0x000fe20003f44070 */
[----:B------:R-:W-:-:S05]  /*1790*/  IMAD.IADD R8, R11, 0x1, -R12 ;  /* 0x000000010b087824 */ /* 0x000fca00078e0a0c */
[----:B------:R-:W-:-:S05]  /*17a0*/  SEL R8, R8, R11, !P2 ;  /* 0x0000000b08087207 */ /* 0x000fca0005000000 */
[----:B------:R-:W-:-:S05]  /*17b0*/  @!P3 IMAD.MOV R8, RZ, RZ, -R8 ;  /* 0x000000ffff08b224 */ /* 0x000fca00078e0a08 */
[----:B------:R-:W-:-:S04]  /*17c0*/  SEL R8, R5, R8, !P0 ;  /* 0x0000000805087207 */ /* 0x000fc80004000000 */
[----:B------:R-:W-:-:S13]  /*17d0*/  ISETP.NE.AND P2, PT, R8, RZ, PT ;  /* 0x000000ff0800720c */ /* 0x000fda0003f45270 */
[----:B-1----:R-:W-:Y:S05]  /*17e0*/  @P2 BRA `(.L_x_12) ;  /* 0x0000000000882947 */ /* 0x002fea0003800000 */
[----:B0-----:R-:W0:Y:S01]  /*17f0*/  LDC R15, c[0x0][0x3c0] ;  /* 0x0000f000ff0f7b82 */ /* 0x001e220000000800 */
[----:B------:R-:W-:Y:S01]  /*1800*/  IMAD.MOV.U32 R8, RZ, RZ, RZ ;  /* 0x000000ffff087224 */ /* 0x000fe200078e00ff */
[----:B------:R-:W-:Y:S01]  /*1810*/  ISETP.GE.U32.AND P4, PT, R11, R12, PT ;  /* 0x0000000c0b00720c */ /* 0x000fe20003f86070 */
[----:B------:R-:W-:Y:S01]  /*1820*/  @!P1 VIADD R10, R10, 0x1 ;  /* 0x000000010a0a9836 */ /* 0x000fe20000000000 */
[----:B------:R-:W-:-:S04]  /*1830*/  LOP3.LUT R26, R26, R13, RZ, 0x3c, !PT ;  /* 0x0000000d1a1a7212 */ /* 0x000fc800078e3cff */
[----:B------:R-:W-:-:S07]  /*1840*/  ISETP.GE.AND P2, PT, R26, RZ, PT ;  /* 0x000000ff1a00720c */ /* 0x000fce0003f46270 */
[----:B------:R-:W-:-:S06]  /*1850*/  @P4 VIADD R10, R10, 0x1 ;  /* 0x000000010a0a4836 */ /* 0x000fcc0000000000 */
[----:B------:R-:W-:Y:S02]  /*1860*/  @!P2 IADD3 R10, PT, PT, -R10, RZ, RZ ;  /* 0x000000ff0a0aa210 */ /* 0x000fe40007ffe1ff */
[----:B0-----:R-:W-:Y:S02]  /*1870*/  IABS R14, R15 ;  /* 0x0000000f000e7213 */ /* 0x001fe40000000000 */
[----:B------:R-:W-:Y:S02]  /*1880*/  ISETP.NE.AND P4, PT, R15, RZ, PT ;  /* 0x000000ff0f00720c */ /* 0x000fe40003f85270 */
[----:B------:R-:W0:Y:S01]  /*1890*/  I2F.RP R25, R14 ;  /* 0x0000000e00197306 */ /* 0x000e220000209400 */
[----:B------:R-:W-:-:S07]  /*18a0*/  SEL R10, R5, R10, !P0 ;  /* 0x0000000a050a7207 */ /* 0x000fce0004000000 */
[----:B0-----:R-:W0:Y:S02]  /*18b0*/  MUFU.RCP R25, R25 ;  /* 0x0000001900197308 */ /* 0x001e240000001000 */
[----:B0-----:R-:W-:-:S06]  /*18c0*/  VIADD R9, R25, 0xffffffe ;  /* 0x0ffffffe19097836 */ /* 0x001fcc0000000000 */
[----:B------:R-:W0:Y:S02]  /*18d0*/  F2I.FTZ.U32.TRUNC.NTZ R9, R9 ;  /* 0x0000000900097305 */ /* 0x000e24000021f000 */
[----:B0-----:R-:W-:-:S04]  /*18e0*/  IMAD.MOV R27, RZ, RZ, -R9 ;  /* 0x000000ffff1b7224 */ /* 0x001fc800078e0a09 */
[----:B------:R-:W-:-:S04]  /*18f0*/  IMAD R27, R27, R14, RZ ;  /* 0x0000000e1b1b7224 */ /* 0x000fc800078e02ff */
[----:B------:R-:W-:Y:S01]  /*1900*/  IMAD.HI.U32 R8, R9, R27, R8 ;  /* 0x0000001b09087227 */ /* 0x000fe200078e0008 */
[----:B------:R-:W-:Y:S02]  /*1910*/  IABS R27, R22 ;  /* 0x00000016001b7213 */ /* 0x000fe40000000000 */
[----:B------:R-:W-:-:S03]  /*1920*/  LOP3.LUT R9, R22, R15, RZ, 0x3c, !PT ;  /* 0x0000000f16097212 */ /* 0x000fc600078e3cff */
[----:B------:R-:W-:Y:S01]  /*1930*/  IMAD.HI.U32 R8, R8, R27, RZ ;  /* 0x0000001b08087227 */ /* 0x000fe200078e00ff */
[----:B------:R-:W-:-:S04]  /*1940*/  ISETP.GE.AND P1, PT, R9, RZ, PT ;  /* 0x000000ff0900720c */ /* 0x000fc80003f26270 */
        /* <DEDUP_REMOVED lines=12> */
.L_x_12:
[----:B------:R-:W2:Y:S01]  /*1a10*/  LDS.128 R8, [UR4+0x10] ;  /* 0x00001004ff087984 */ /* 0x000ea20008000c00 */
[----:B01---5:R-:W-:Y:S01]  /*1a20*/  F2FP.F16.E4M3.UNPACK_B R15, R24 ;  /* 0x00000018ff0f723e */ /* 0x023fe200020006ff */
[----:B------:R-:W-:-:S04]  /*1a30*/  VIADD R24, R3, 0x5 ;  /* 0x0000000503187836 */ /* 0x000fc80000000000 */
[----:B------:R-:W-:Y:S01]  /*1a40*/  HADD2.F32 R15, -RZ, R15.H0_H0 ;  /* 0x2000000fff0f7230 */ /* 0x000fe20000004100 */
[----:B------:R-:W-:-:S04]  /*1a50*/  ISETP.GE.AND P1, PT, R24, UR18, PT ;  /* 0x0000001218007c0c */ /* 0x000fc8000bf26270 */
[----:B------:R-:W-:-:S04]  /*1a60*/  FMUL R15, R14, R15 ;  /* 0x0000000f0e0f7220 */ /* 0x000fc80000400000 */
[----:B--2---:R-:W-:-:S05]  /*1a70*/  FFMA R4, R15, R8, R4 ;  /* 0x000000080f047223 */ /* 0x004fca0000000004 */
        /* <DEDUP_REMOVED lines=21> */
[----:B------:R-:W-:Y:S02]  /*1bd0*/  ISETP.GE.AND P3, PT, R24, RZ, PT ;  /* 0x000000ff1800720c */ /* 0x000fe40003f66270 */
[----:B------:R-:W-:-:S05]  /*1be0*/  IABS R24, R22 ;  /* 0x0000001600187213 */ /* 0x000fca0000000000 */
        /* <DEDUP_REMOVED lines=28> */
.L_x_13:
[----:B------:R-:W-:Y:S01]  /*1db0*/  IADD3 R26, PT, PT, R3, 0x6, RZ ;  /* 0x00000006031a7810 */ /* 0x000fe20007ffe0ff */
        /* <DEDUP_REMOVED lines=22> */
[----:B------:R-:W-:Y:S01]  /*1f20*/  ISETP.GE.U32.AND P4, PT, R25, R12, PT ;  /* 0x0000000c1900720c */ /* 0x000fe20003f86070 */
[----:B------:R-:W-:Y:S01]  /*1f30*/  @!P1 VIADD R15, R15, 0x1 ;  /* 0x000000010f0f9836 */ /* 0x000fe20000000000 */
[----:B------:R-:W-:-:S04]  /*1f40*/  LOP3.LUT R26, R26, R13, RZ, 0x3c, !PT ;  /* 0x0000000d1a1a7212 */ /* 0x000fc800078e3cff */
[----:B------:R-:W-:-:S07]  /*1f50*/  ISETP.GE.AND P2, PT, R26, RZ, PT ;  /* 0x000000ff1a00720c */ /* 0x000fce0003f46270 */
[----:B------:R-:W-:-:S06]  /*1f60*/  @P4 IADD3 R15, PT, PT, R15, 0x1, RZ ;  /* 0x000000010f0f4810 */ /* 0x000fcc0007ffe0ff */
        /* <DEDUP_REMOVED lines=8> */
[----:B0-----:R-:W-:Y:S01]  /*1ff0*/  IMAD.MOV.U32 R8, RZ, RZ, RZ ;  /* 0x000000ffff087224 */ /* 0x001fe200078e00ff */
[----:B-1----:R-:W-:-:S05]  /*2000*/  IADD3 R25, PT, PT, RZ, -R9, RZ ;  /* 0x80000009ff197210 */ /* 0x002fca0007ffe0ff */
        /* <DEDUP_REMOVED lines=18> */
.L_x_14:
[----:B------:R-:W-:Y:S02]  /*2130*/  VIADD R26, R3, 0x7 ;  /* 0x00000007031a7836 */ /* 0x000fe40000000000 */
        /* <DEDUP_REMOVED lines=28> */
[----:B------:R-:W-:-:S08]  /*2300*/  @P4 VIADD R15, R15, 0x1 ;  /* 0x000000010f0f4836 */ /* 0x000fd00000000000 */
        /* <DEDUP_REMOVED lines=11> */
[----:B------:R-:W-:-:S04]  /*23c0*/  LOP3.LUT R9, R22, R27, RZ, 0x3c, !PT ;  /* 0x0000001b16097212 */ /* 0x000fc800078e3cff */
[----:B------:R-:W-:Y:S01]  /*23d0*/  ISETP.GE.AND P1, PT, R9, RZ, PT ;  /* 0x000000ff0900720c */ /* 0x000fe20003f26270 */
        /* <DEDUP_REMOVED lines=13> */
.L_x_15:
        /* <DEDUP_REMOVED lines=19> */
[----:B------:R-:W-:-:S13]  /*25e0*/  ISETP.NE.AND P2, PT, R8, RZ, PT ;  /* 0x000000ff0800720c */ /* 0x000fda0003f45270 */
[----:B-1----:R-:W-:Y:S05]  /*25f0*/  @P2 BRA `(.L_x_16) ;  /* 0x0000000000882947 */ /* 0x002fea0003800000 */
[----:B0-----:R-:W0:Y:S01]  /*2600*/  LDC R15, c[0x0][0x3c0] ;  /* 0x0000f000ff0f7b82 */ /* 0x001e220000000800 */
[----:B------:R-:W-:Y:S01]  /*2610*/  IMAD.MOV.U32 R8, RZ, RZ, RZ ;  /* 0x000000ffff087224 */ /* 0x000fe200078e00ff */
        /* <DEDUP_REMOVED lines=19> */
[----:B------:R-:W-:-:S03]  /*2750*/  ISETP.GE.AND P1, PT, R9, RZ, PT ;  /* 0x000000ff0900720c */ /* 0x000fc60003f26270 */
        /* <DEDUP_REMOVED lines=12> */
.L_x_16:
[----:B------:R-:W2:Y:S01]  /*2820*/  LDS.128 R8, [UR4+0x20] ;  /* 0x00002004ff087984 */ /* 0x000ea20008000c00 */
[----:B01---5:R-:W-:Y:S02]  /*2830*/  F2FP.F16.E4M3.UNPACK_B R15, R24 ;  /* 0x00000018ff0f723e */ /* 0x023fe400020006ff */
[----:B------:R-:W-:-:S03]  /*2840*/  IADD3 R24, PT, PT, R3, 0x9, RZ ;  /* 0x0000000903187810 */ /* 0x000fc60007ffe0ff */
        /* <DEDUP_REMOVED lines=25> */
[----:B------:R-:W-:Y:S02]  /*29e0*/  ISETP.GE.AND P3, PT, R24, RZ, PT ;  /* 0x000000ff1800720c */ /* 0x000fe40003f66270 */
[----:B------:R-:W-:-:S05]  /*29f0*/  IABS R24, R22 ;  /* 0x0000001600187213 */ /* 0x000fca0000000000 */
        /* <DEDUP_REMOVED lines=28> */
.L_x_17:
        /* <DEDUP_REMOVED lines=56> */
.L_x_18:
        /* <DEDUP_REMOVED lines=23> */
[----:B------:R-:W-:Y:S01]  /*30b0*/  IMAD.MOV.U32 R8, RZ, RZ, RZ ;  /* 0x000000ffff087224 */ /* 0x000fe200078e00ff */
[----:B------:R-:W-:Y:S02]  /*30c0*/  ISETP.GE.U32.AND P4, PT, R25, R12, PT ;  /* 0x0000000c1900720c */ /* 0x000fe40003f86070 */
[----:B------:R-:W-:Y:S02]  /*30d0*/  IABS R25, R22 ;  /* 0x0000001600197213 */ /* 0x000fe40000000000 */
[----:B------:R-:W-:Y:S02]  /*30e0*/  LOP3.LUT R26, R26, R13, RZ, 0x3c, !PT ;  /* 0x0000000d1a1a7212 */ /* 0x000fe400078e3cff */
[----:B------:R-:W-:Y:S02]  /*30f0*/  @!P1 IADD3 R15, PT, PT, R15, 0x1, RZ ;  /* 0x000000010f0f9810 */ /* 0x000fe40007ffe0ff */
[----:B------:R-:W-:-:S05]  /*3100*/  ISETP.GE.AND P2, PT, R26, RZ, PT ;  /* 0x000000ff1a00720c */ /* 0x000fca0003f46270 */
[----:B------:R-:W-:-:S08]  /*3110*/  @P4 VIADD R15, R15, 0x1 ;  /* 0x000000010f0f4836 */ /* 0x000fd00000000000 */
        /* <DEDUP_REMOVED lines=20> */
[----:B------:R-:W-:-:S05]  /*3260*/  @P3 VIADD R8, R8, 0x1 ;  /* 0x0000000108083836 */ /* 0x000fca0000000000 */
[----:B------:R-:W-:Y:S02]  /*3270*/  @!P1 IADD3 R8, PT, PT, -R8, RZ, RZ ;  /* 0x000000ff08089210 */ /* 0x000fe40007ffe1ff */
[----:B------:R-:W-:-:S05]  /*3280*/  @!P4 LOP3.LUT R8, RZ, R27, RZ, 0x33, !PT ;  /* 0x0000001bff08c212 */ /* 0x000fca00078e33ff */
[----:B------:R-:W-:-:S04]  /*3290*/  IMAD R15, R8, UR20, R15 ;  /* 0x00000014080f7c24 */ /* 0x000fc8000f8e020f */
[----:B------:R-:W-:-:S06]  /*32a0*/  IMAD.WIDE R14, R15, 0x4, R18 ;  /* 0x000000040f0e7825 */ /* 0x000fcc00078e0212 */
[----:B------:R0:W5:Y:S02]  /*32b0*/  LDG.E.CONSTANT R14, desc[UR10][R14.64] ;  /* 0x0000000a0e0e7981 */ /* 0x000164000c1e9900 */
.L_x_19:
        /* <DEDUP_REMOVED lines=46> */
[----:B------:R-:W-:Y:S01]  /*35a0*/  @!P5 IADD3 R25, PT, PT, R25, -R14, RZ ;  /* 0x8000000e1919d210 */ /* 0x000fe20007ffe0ff */
        /* <DEDUP_REMOVED lines=8> */
.L_x_20:
        /* <DEDUP_REMOVED lines=15> */
[----:B------:R-:W-:-:S05]  /*3720*/  @!P1 IMAD.IADD R25, R25, 0x1, -R12 ;  /* 0x0000000119199824 */ /* 0x000fca00078e0a0c */
[----:B------:R-:W-:Y:S02]  /*3730*/  ISETP.GT.U32.AND P2, PT, R12, R25, PT ;  /* 0x000000190c00720c */ /* 0x000fe40003f44070 */
[----:B------:R-:W-:-:S04]  /*3740*/  IADD3 R28, PT, PT, R25, -R12, RZ ;  /* 0x8000000c191c7210 */ /* 0x000fc80007ffe0ff */
        /* <DEDUP_REMOVED lines=34> */
[----:B------:R-:W-:-:S05]  /*3970*/  @P4 IADD3 R14, PT, PT, R14, 0x1, RZ ;  /* 0x000000010e0e4810 */ /* 0x000fca0007ffe0ff */
[----:B------:R-:W-:Y:S01]  /*3980*/  @!P2 IMAD.MOV R14, RZ, RZ, -R14 ;  /* 0x000000ffff0ea224 */ /* 0x000fe200078e0a0e */
[----:B------:R-:W-:-:S05]  /*3990*/  @!P1 LOP3.LUT R14, RZ, R29, RZ, 0x33, !PT ;  /* 0x0000001dff0e9212 */ /* 0x000fca00078e33ff */
[----:B------:R-:W-:-:S04]  /*39a0*/  IMAD R15, R14, UR20, R26 ;  /* 0x000000140e0f7c24 */ /* 0x000fc8000f8e021a */
[----:B------:R-:W-:-:S06]  /*39b0*/  IMAD.WIDE R14, R15, 0x4, R18 ;  /* 0x000000040f0e7825 */ /* 0x000fcc00078e0212 */
[----:B------:R0:W5:Y:S02]  /*39c0*/  LDG.E.CONSTANT R14, desc[UR10][R14.64] ;  /* 0x0000000a0e0e7981 */ /* 0x000164000c1e9900 */
.L_x_21:
        /* <DEDUP_REMOVED lines=36> */
[----:B0-----:R-:W-:Y:S01]  /*3c10*/  MOV R8, RZ ;  /* 0x000000ff00087202 */ /* 0x001fe20000000f00 */
        /* <DEDUP_REMOVED lines=19> */
.L_x_22:
        /* <DEDUP_REMOVED lines=9> */
[----:B0-----:R-:W-:-:S05]  /*3de0*/  IMAD.HI.U32 R15, R7, R25, RZ ;  /* 0x00000019070f7227 */ /* 0x001fca00078e00ff */
[----:B------:R-:W-:-:S05]  /*3df0*/  IADD3 R8, PT, PT, -R15, RZ, RZ ;  /* 0x000000ff0f087210 */ /* 0x000fca0007ffe1ff */
        /* <DEDUP_REMOVED lines=36> */
[----:B------:R-:W-:Y:S01]  /*4040*/  @!P5 IMAD.IADD R25, R25, 0x1, -R14 ;  /* 0x000000011919d824 */ /* 0x000fe200078e0a0e */
[----:B------:R-:W-:-:S04]  /*4050*/  @!P5 IADD3 R8, PT, PT, R8, 0x1, RZ ;  /* 0x000000010808d810 */ /* 0x000fc80007ffe0ff */
[----:B------:R-:W-:-:S13]  /*4060*/  ISETP.GE.U32.AND P3, PT, R25, R14, PT ;  /* 0x0000000e1900720c */ /* 0x000fda0003f66070 */
[----:B------:R-:W-:-:S04]  /*4070*/  @P3 VIADD R8, R8, 0x1 ;  /* 0x0000000108083836 */ /* 0x000fc80000000000 */
[----:B------:R-:W-:Y:S01]  /*4080*/  @!P1 IMAD.MOV R8, RZ, RZ, -R8 ;  /* 0x000000ffff089224 */ /* 0x000fe200078e0a08 */
[----:B------:R-:W-:-:S05]  /*4090*/  @!P4 LOP3.LUT R8, RZ, R27, RZ, 0x33, !PT ;  /* 0x0000001bff08c212 */ /* 0x000fca00078e33ff */
[----:B------:R-:W-:-:S04]  /*40a0*/  IMAD R15, R8, UR20, R15 ;  /* 0x00000014080f7c24 */ /* 0x000fc8000f8e020f */
[----:B------:R-:W-:-:S06]  /*40b0*/  IMAD.WIDE R14, R15, 0x4, R18 ;  /* 0x000000040f0e7825 */ /* 0x000fcc00078e0212 */
[----:B------:R0:W5:Y:S02]  /*40c0*/  LDG.E.CONSTANT R14, desc[UR10][R14.64] ;  /* 0x0000000a0e0e7981 */ /* 0x000164000c1e9900 */
.L_x_23:
[----:B------:R-:W-:Y:S01]  /*40d0*/  IADD3 R26, PT, PT, R3, 0x10, RZ ;  /* 0x00000010031a7810 */ /* 0x000fe20007ffe0ff */
        /* <DEDUP_REMOVED lines=33> */
[----:B0-----:R-:W-:-:S06]  /*42f0*/  IADD3 R9, PT, PT, R25, 0xffffffe, RZ ;  /* 0x0ffffffe19097810 */ /* 0x001fcc0007ffe0ff */
        /* <DEDUP_REMOVED lines=20> */
.L_x_24:
        /* <DEDUP_REMOVED lines=58> */
.L_x_25:
        /* <DEDUP_REMOVED lines=50> */
[----:B------:R-:W-:-:S06]  /*4b00*/  @P3 IADD3 R8, PT, PT, R8, 0x1, RZ ;  /* 0x0000000108083810 */ /* 0x000fcc0007ffe0ff */
[----:B------:R-:W-:Y:S01]  /*4b10*/  @!P1 IMAD.MOV R8, RZ, RZ, -R8 ;  /* 0x000000ffff089224 */ /* 0x000fe200078e0a08 */
[----:B------:R-:W-:-:S05]  /*4b20*/  @!P4 LOP3.LUT R8, RZ, R27, RZ, 0x33, !PT ;  /* 0x0000001bff08c212 */ /* 0x000fca00078e33ff */
[----:B------:R-:W-:-:S04]  /*4b30*/  IMAD R15, R8, UR20, R15 ;  /* 0x00000014080f7c24 */ /* 0x000fc8000f8e020f */
[----:B------:R-:W-:-:S06]  /*4b40*/  IMAD.WIDE R14, R15, 0x4, R18 ;  /* 0x000000040f0e7825 */ /* 0x000fcc00078e0212 */
[----:B------:R0:W5:Y:S02]  /*4b50*/  LDG.E.CONSTANT R14, desc[UR10][R14.64] ;  /* 0x0000000a0e0e7981 */ /* 0x000164000c1e9900 */
.L_x_26:
        /* <DEDUP_REMOVED lines=23> */
[----:B------:R-:W-:Y:S01]  /*4cd0*/  HFMA2 R8, -RZ, RZ, 0, 0 ;  /* 0x00000000ff087431 */ /* 0x000fe200000001ff */
        /* <DEDUP_REMOVED lines=32> */
.L_x_27:
        /* <DEDUP_REMOVED lines=9> */
[----:B------:R-:W-:-:S05]  /*4f70*/  IMAD.HI.U32 R10, R7, R11, RZ ;  /* 0x0000000b070a7227 */ /* 0x000fca00078e00ff */
        /* <DEDUP_REMOVED lines=45> */
.L_x_28:
        /* <DEDUP_REMOVED lines=58> */
.L_x_29:
        /* <DEDUP_REMOVED lines=45> */
[----:B------:R-:W-:Y:S01]  /*58c0*/  @!P5 IADD3 R9, PT, PT, R9, -R14, RZ ;  /* 0x8000000e0909d210 */ /* 0x000fe20007ffe0ff */
        /* <DEDUP_REMOVED lines=10> */
.L_x_30:
        /* <DEDUP_REMOVED lines=56> */
.L_x_31:
        /* <DEDUP_REMOVED lines=22> */
[----:B------:R-:W-:Y:S01]  /*5e50*/  MOV R8, RZ ;  /* 0x000000ff00087202 */ /* 0x000fe20000000f00 */
[----:B------:R-:W-:Y:S01]  /*5e60*/  @!P1 VIADD R10, R10, 0x1 ;  /* 0x000000010a0a9836 */ /* 0x000fe20000000000 */
[----:B------:R-:W-:Y:S02]  /*5e70*/  ISETP.GE.U32.AND P4, PT, R11, R12, PT ;  /* 0x0000000c0b00720c */ /* 0x000fe40003f86070 */
        /* <DEDUP_REMOVED lines=30> */
.L_x_32:
        /* <DEDUP_REMOVED lines=58> */
.L_x_33:
        /* <DEDUP_REMOVED lines=51> */
[----:B------:R-:W-:Y:S02]  /*6730*/  @!P1 IADD3 R8, PT, PT, -R8, RZ, RZ ;  /* 0x000000ff08089210 */ /* 0x000fe40007ffe1ff */
[----:B------:R-:W-:-:S05]  /*6740*/  @!P4 LOP3.LUT R8, RZ, R27, RZ, 0x33, !PT ;  /* 0x0000001bff08c212 */ /* 0x000fca00078e33ff */
[----:B------:R-:W-:-:S04]  /*6750*/  IMAD R15, R8, UR20, R15 ;  /* 0x00000014080f7c24 */ /* 0x000fc8000f8e020f */
[----:B------:R-:W-:-:S06]  /*6760*/  IMAD.WIDE R14, R15, 0x4, R18 ;  /* 0x000000040f0e7825 */ /* 0x000fcc00078e0212 */
[----:B------:R0:W5:Y:S02]  /*6770*/  LDG.E.CONSTANT R14, desc[UR10][R14.64] ;  /* 0x0000000a0e0e7981 */ /* 0x000164000c1e9900 */
.L_x_34:
        /* <DEDUP_REMOVED lines=56> */
.L_x_35:
        /* <DEDUP_REMOVED lines=55> */
.L_x_36:
        /* <DEDUP_REMOVED lines=39> */
[----:B0-----:R-:W-:Y:S02]  /*70e0*/  HFMA2 R14, -RZ, RZ, 0, 0 ;  /* 0x00000000ff0e7431 */ /* 0x001fe400000001ff */
        /* <DEDUP_REMOVED lines=18> */
.L_x_37:
        /* <DEDUP_REMOVED lines=45> */
[----:B------:R-:W-:Y:S01]  /*74e0*/  @!P5 IMAD.IADD R9, R9, 0x1, -R14 ;  /* 0x000000010909d824 */ /* 0x000fe200078e0a0e */
[----:B------:R-:W-:-:S04]  /*74f0*/  @!P5 IADD3 R8, PT, PT, R8, 0x1, RZ ;  /* 0x000000010808d810 */ /* 0x000fc80007ffe0ff */
        /* <DEDUP_REMOVED lines=9> */
.L_x_38:
        /* <DEDUP_REMOVED lines=56> */
.L_x_39:
        /* <DEDUP_REMOVED lines=55> */
.L_x_40:
        /* <DEDUP_REMOVED lines=58> */
.L_x_41:
        /* <DEDUP_REMOVED lines=56> */
.L_x_42:
        /* <DEDUP_REMOVED lines=56> */
.L_x_43:
        /* <DEDUP_REMOVED lines=55> */
.L_x_44:
        /* <DEDUP_REMOVED lines=58> */
.L_x_45:
        /* <DEDUP_REMOVED lines=56> */
.L_x_46:
        /* <DEDUP_REMOVED lines=56> */
.L_x_47:
        /* <DEDUP_REMOVED lines=55> */
.L_x_48:
        /* <DEDUP_REMOVED lines=58> */
.L_x_49:
        /* <DEDUP_REMOVED lines=56> */
.L_x_50:
        /* <DEDUP_REMOVED lines=56> */
.L_x_51:
        /* <DEDUP_REMOVED lines=55> */
.L_x_52:
        /* <DEDUP_REMOVED lines=58> */
.L_x_53:
        /* <DEDUP_REMOVED lines=56> */
.L_x_54:
        /* <DEDUP_REMOVED lines=56> */
.L_x_55:
        /* <DEDUP_REMOVED lines=55> */
.L_x_56:
        /* <DEDUP_REMOVED lines=58> */
.L_x_57:
        /* <DEDUP_REMOVED lines=56> */
.L_x_58:
        /* <DEDUP_REMOVED lines=56> */
.L_x_59:
        /* <DEDUP_REMOVED lines=55> */
.L_x_60:
        /* <DEDUP_REMOVED lines=58> */
.L_x_61:
        /* <DEDUP_REMOVED lines=56> */
.L_x_62:
        /* <DEDUP_REMOVED lines=56> */
.L_x_63:
        /* <DEDUP_REMOVED lines=55> */
.L_x_64:
        /* <DEDUP_REMOVED lines=58> */
.L_x_65:
        /* <DEDUP_REMOVED lines=56> */
.L_x_66:
        /* <DEDUP_REMOVED lines=56> */
.L_x_67:
        /* <DEDUP_REMOVED lines=55> */
.L_x_68:
        /* <DEDUP_REMOVED lines=58> */
.L_x_69:
        /* <DEDUP_REMOVED lines=56> */
.L_x_70:
[----:B------:R-:W-:Y:S02]  /*e610*/  VIADD R26, R3, 0x3f ;  /* 0x0000003f031a7836 */ /* 0x000fe40000000000 */
[----:B------:R-:W-:-:S03]  /*e620*/  HADD2.F32 R9, -RZ, R24.H0_H0 ;  /* 0x20000018ff097230 */ /* 0x000fc60000004100 */
[----:B------:R-:W-:Y:S02]  /*e630*/  ISETP.GE.AND P1, PT, R26, UR18, PT ;  /* 0x000000121a007c0c */ /* 0x000fe4000bf26270 */
[----:B-----5:R-:W-:-:S04]  /*e640*/  FMUL R9, R14, R9 ;  /* 0x000000090e097220 */ /* 0x020fc80000400000 */
[----:B------:R-:W-:-:S07]  /*e650*/  FFMA R4, R9, R10, R4 ;  /* 0x0000000a09047223 */ /* 0x000fce0000000004 */
[----:B------:R-:W-:Y:S05]  /*e660*/  @P1 BRA `(.L_x_8) ;  /* 0x0000000000d81947 */ /* 0x000fea0003800000 */
[----:B------:R-:W2:Y:S01]  /*e670*/  LDG.E.U8.CONSTANT R16, desc[UR10][R16.64+0x3f] ;  /* 0x00003f0a10107981 */ /* 0x000ea2000c1e9100 */
[----:B0-----:R-:W-:Y:S02]  /*e680*/  IABS R15, R26 ;  /* 0x0000001a000f7213 */ /* 0x001fe40000000000 */
        /* <DEDUP_REMOVED lines=12> */
[----:B--2---:R-:W-:-:S05]  /*e750*/  F2FP.F16.E4M3.UNPACK_B R7, R16 ;  /* 0x00000010ff07723e */ /* 0x004fca00020006ff */
[----:B------:R-:W-:-:S06]  /*e760*/  HADD2.F32 R7, -RZ, R7.H0_H0 ;  /* 0x20000007ff077230 */ /* 0x000fcc0000004100 */
[----:B------:R-:W-:Y:S05]  /*e770*/  @P2 BRA `(.L_x_71) ;  /* 0x00000000008c2947 */ /* 0x000fea0003800000 */
[----:B------:R-:W0:Y:S01]  /*e780*/  LDC R17, c[0x0][0x3c0] ;  /* 0x0000f000ff117b82 */ /* 0x000e220000000800 */
[----:B------:R-:W-:Y:S01]  /*e790*/  IABS R24, R22 ;  /* 0x0000001600187213 */ /* 0x000fe20000000000 */
        /* <DEDUP_REMOVED lines=17> */
[----:B------:R-:W-:-:S05]  /*e8b0*/  MOV R9, R24 ;  /* 0x0000001800097202 */ /* 0x000fca0000000f00 */
        /* <DEDUP_REMOVED lines=15> */
.L_x_71:
[----:B-----5:R-:W-:-:S04]  /*e9b0*/  FMUL R7, R7, R14 ;  /* 0x0000000e07077220 */ /* 0x020fc80000400000 */
[----:B------:R-:W-:-:S07]  /*e9c0*/  FFMA R4, R7, R11, R4 ;  /* 0x0000000b07047223 */ /* 0x000fce0000000004 */
.L_x_8:
[----:B------:R-:W-:Y:S05]  /*e9d0*/  BSYNC.RECONVERGENT B0 ;  /* 0x0000000000007941 */ /* 0x000fea0003800200 */
.L_x_7:
[----:B------:R-:W-:Y:S01]  /*e9e0*/  VIADD R3, R3, 0x40 ;  /* 0x0000004003037836 */ /* 0x000fe20000000000 */
[----:B------:R-:W-:Y:S04]  /*e9f0*/  BAR.SYNC.DEFER_BLOCKING 0x0 ;  /* 0x0000000000007b1d */ /* 0x000fe80000010000 */
[----:B------:R-:W-:-:S13]  /*ea00*/  ISETP.GE.AND P0, PT, R3, UR18, PT ;  /* 0x0000001203007c0c */ /* 0x000fda000bf06270 */
[----:B------:R-:W-:Y:S05]  /*ea10*/  @!P0 BRA `(.L_x_72) ;  /* 0xffffff1800f88947 */ /* 0x000fea000383ffff */
.L_x_2:
[----:B------:R-:W2:Y:S02]  /*ea20*/  LDCU UR12, c[0x0][0x3b4] ;  /* 0x00007680ff0c77ac */ /* 0x000ea40008000800 */
[----:B--2---:R-:W-:-:S13]  /*ea30*/  ISETP.GE.AND P0, PT, R22, UR12, PT ;  /* 0x0000000c16007c0c */ /* 0x004fda000bf06270 */
[----:B------:R-:W-:Y:S05]  /*ea40*/  @P0 EXIT ;  /* 0x000000000000094d */ /* 0x000fea0003800000 */
[----:B------:R-:W2:Y:S01]  /*ea50*/  LDC R7, c[0x0][0x3ac] ;  /* 0x0000eb00ff077b82 */ /* 0x000ea20000000800 */
[----:B------:R-:W3:Y:S01]  /*ea60*/  LDCU.64 UR4, c[0x0][0x3a0] ;  /* 0x00007400ff0477ac */ /* 0x000ee20008000a00 */
[----:B-1----:R-:W-:Y:S01]  /*ea70*/  MOV R2, UR8 ;  /* 0x0000000800027c02 */ /* 0x002fe20008000f00 */
[----:B------:R-:W-:Y:S01]  /*ea80*/  IMAD.MOV.U32 R3, RZ, RZ, RZ ;  /* 0x000000ffff037224 */ /* 0x000fe200078e00ff */
[----:B------:R-:W-:-:S03]  /*ea90*/  F2FP.BF16.F32.PACK_AB R4, RZ, R4 ;  /* 0x00000004ff04723e */ /* 0x000fc600000010ff */
[----:B--2---:R-:W-:-:S04]  /*eaa0*/  IMAD.WIDE.U32 R6, R7, UR9, R2 ;  /* 0x0000000907067c25 */ /* 0x004fc8000f8e0002 */
[----:B------:R-:W-:Y:S02]  /*eab0*/  IMAD.MOV.U32 R2, RZ, RZ, R22 ;  /* 0x000000ffff027224 */ /* 0x000fe400078e0016 */
[----:B------:R-:W-:Y:S02]  /*eac0*/  IMAD R7, R7, UR12, RZ ;  /* 0x0000000c07077c24 */ /* 0x000fe4000f8e02ff */
[----:B------:R-:W-:-:S04]  /*ead0*/  IMAD.WIDE.U32 R2, R6, UR12, R2 ;  /* 0x0000000c06027c25 */ /* 0x000fc8000f8e0002 */
[----:B------:R-:W-:Y:S01]  /*eae0*/  IMAD.IADD R3, R3, 0x1, R7 ;  /* 0x0000000103037824 */ /* 0x000fe200078e0207 */
[----:B---3--:R-:W-:-:S04]  /*eaf0*/  LEA R6, P0, R2, UR4, 0x1 ;  /* 0x0000000402067c11 */ /* 0x008fc8000f8008ff */
[----:B------:R-:W-:-:S05]  /*eb00*/  LEA.HI.X R7, R2, UR5, R3, 0x1, P0 ;  /* 0x0000000502077c11 */ /* 0x000fca00080f0c03 */
[----:B------:R-:W-:Y:S01]  /*eb10*/  STG.E.U16 desc[UR10][R6.64], R4 ;  /* 0x0000000406007986 */ /* 0x000fe2000c10150a */
[----:B------:R-:W-:Y:S05]  /*eb20*/  EXIT ;  /* 0x000000000000794d */ /* 0x000fea0003800000 */
.L_x_73:
[----:B------:R-:W-:-:S00]  /*eb30*/  BRA `(.L_x_73) ;  /* 0xfffffffc00fc7947 */ /* 0x000fc0000383ffff */
[----:B------:R-:W-:-:S00]  /*eb40*/  NOP ;  /* 0x0000000000007918 */ /* 0x000fc00000000000 */
        /* <DEDUP_REMOVED lines=11> */
.L_x_158:


//--------------------- .text._ZN8fp8_gemm33fp8_indexed_moe_gemm_tiled_kernelI6__halfLi64ELi64EEEvPKT_PK13__nv_fp8_e4m3PKfPKjPS2_iiiiiiiib --------------------------
	.section	.text._ZN8fp8_gemm33fp8_indexed_moe_gemm_tiled_kernelI6__halfLi64ELi64EEEvPKT_PK13__nv_fp8_e4m3PKfPKjPS2_iiiiiiiib,"ax",@progbits
	.align	128
        .global         _ZN8fp8_gemm33fp8_indexed_moe_gemm_tiled_kernelI6__halfLi64ELi64EEEvPKT_PK13__nv_fp8_e4m3PKfPKjPS2_iiiiiiiib
        .type           _ZN8fp8_gemm33fp8_indexed_moe_gemm_tiled_kernelI6__halfLi64ELi64EEEvPKT_PK13__nv_fp8_e4m3PKfPKjPS2_iiiiiiiib,@function
        .size           _ZN8fp8_gemm33fp8_indexed_moe_gemm_tiled_kernelI6__halfLi64ELi64EEEvPKT_PK13__nv_fp8_e4m3PKfPKjPS2_iiiiiiiib,(.L_x_159 - _ZN8fp8_gemm33fp8_indexed_moe_gemm_tiled_kernelI6__halfLi64ELi64EEEvPKT_PK13__nv_fp8_e4m3PKfPKjPS2_iiiiiiiib)
        .other          _ZN8fp8_gemm33fp8_indexed_moe_gemm_tiled_kernelI6__halfLi64ELi64EEEvPKT_PK13__nv_fp8_e4m3PKfPKjPS2_iiiiiiiib,@"STO_CUDA_ENTRY STV_DEFAULT"
_ZN8fp8_gemm33fp8_indexed_moe_gemm_tiled_kernelI6__halfLi64ELi64EEEvPKT_PK13__nv_fp8_e4m3PKfPKjPS2_iiiiiiiib:
.text._ZN8fp8_gemm33fp8_indexed_moe_gemm_tiled_kernelI6__halfLi64ELi64EEEvPKT_PK13__nv_fp8_e4m3PKfPKjPS2_iiiiiiiib:
        /* <DEDUP_REMOVED lines=34> */
.L_x_74:
[----:B------:R-:W-:Y:S02]  /*0220*/  UIMAD.WIDE.U32 UR4, UR9, UR13, URZ ;  /* 0x0000000d090472a5 */ /* 0x000fe4000f8e00ff */
[----:B------:R-:W-:-:S04]  /*0230*/  UIMAD UR7, UR12, UR9, URZ ;  /* 0x000000090c0772a4 */ /* 0x000fc8000f8e02ff */
[----:B------:R-:W-:Y:S01]  /*0240*/  UIADD3 UR7, UPT, UPT, UR5, UR7, URZ ;  /* 0x0000000705077290 */ /* 0x000fe2000fffe0ff */
[----:B------:R-:W-:-:S11]  /*0250*/  UMOV UR6, UR4 ;  /* 0x0000000400067c82 */ /* 0x000fd60008000000 */
.L_x_75:
        /* <DEDUP_REMOVED lines=58> */
.L_x_146:
        /* <DEDUP_REMOVED lines=15> */
[----:B--2---:R-:W-:-:S05]  /*06f0*/  HADD2.F32 R5, -RZ, R8.H0_H0 ;  /* 0x20000008ff057230 */ /* 0x004fca0000004100 */
[----:B------:R0:W-:Y:S02]  /*0700*/  STS [R10], R5 ;  /* 0x000000050a007388 */ /* 0x0001e40000000800 */
.L_x_78:
[----:B------:R-:W-:Y:S05]  /*0710*/  BSYNC.RECONVERGENT B0 ;  /* 0x0000000000007941 */ /* 0x000fea0003800200 */
.L_x_77:
        /* <DEDUP_REMOVED lines=16> */
[----:B0-----:R-:W-:Y:S02]  /*0820*/  IMAD.MOV.U32 R12, RZ, RZ, RZ ;  /* 0x000000ffff0c7224 */ /* 0x001fe400078e00ff */
[----:B--2---:R-:W-:Y:S02]  /*0830*/  IMAD.MOV R26, RZ, RZ, -R13 ;  /* 0x000000ffff1a7224 */ /* 0x004fe400078e0a0d */
[----:B-1----:R-:W-:Y:S02]  /*0840*/  HFMA2 R8, -RZ, RZ, 0, 0 ;  /* 0x00000000ff087431 */ /* 0x002fe400000001ff */
        /* <DEDUP_REMOVED lines=13> */
[----:B------:R-:W-:Y:S02]  /*0920*/  @!P4 IMAD.IADD R14, R14, 0x1, -R7 ;  /* 0x000000010e0ec824 */ /* 0x000fe400078e0a07 */
[----:B------:R-:W-:-:S03]  /*0930*/  @!P4 VIADD R9, R9, 0x1 ;  /* 0x000000010909c836 */ /* 0x000fc60000000000 */
[----:B------:R-:W-:Y:S01]  /*0940*/  ISETP.GE.U32.AND P0, PT, R14, R7, PT ;  /* 0x000000070e00720c */ /* 0x000fe20003f06070 */
[----:B------:R-:W-:Y:S01]  /*0950*/  @!P5 IMAD.IADD R12, R12, 0x1, -R11 ;  /* 0x000000010c0cd824 */ /* 0x000fe200078e0a0b */
[----:B------:R-:W-:Y:S02]  /*0960*/  LOP3.LUT R7, R22, R5, RZ, 0x3c, !PT ;  /* 0x0000000516077212 */ /* 0x000fe400078e3cff */
[----:B------:R-:W-:Y:S02]  /*0970*/  @!P5 IADD3 R8, PT, PT, R8, 0x1, RZ ;  /* 0x000000010808d810 */ /* 0x000fe40007ffe0ff */
[----:B------:R-:W-:Y:S02]  /*0980*/  ISETP.GE.U32.AND P2, PT, R12, R11, PT ;  /* 0x0000000b0c00720c */ /* 0x000fe40003f46070 */
[----:B------:R-:W-:Y:S02]  /*0990*/  LOP3.LUT R11, R3, R10, RZ, 0x3c, !PT ;  /* 0x0000000a030b7212 */ /* 0x000fe400078e3cff */
[----:B------:R-:W-:-:S02]  /*09a0*/  ISETP.GE.AND P4, PT, R7, RZ, PT ;  /* 0x000000ff0700720c */ /* 0x000fc40003f86270 */
[----:B------:R-:W-:Y:S01]  /*09b0*/  ISETP.GE.AND P3, PT, R11, RZ, PT ;  /* 0x000000ff0b00720c */ /* 0x000fe20003f66270 */
[----:B------:R-:W-:Y:S01]  /*09c0*/  @P0 VIADD R9, R9, 0x1 ;  /* 0x0000000109090836 */ /* 0x000fe20000000000 */
[----:B------:R-:W-:Y:S02]  /*09d0*/  ISETP.NE.AND P5, PT, R10, RZ, PT ;  /* 0x000000ff0a00720c */ /* 0x000fe40003fa5270 */
[----:B------:R-:W-:-:S03]  /*09e0*/  ISETP.NE.AND P0, PT, R5, RZ, PT ;  /* 0x000000ff0500720c */ /* 0x000fc60003f05270 */
[----:B------:R-:W-:-:S04]  /*09f0*/  @P2 VIADD R8, R8, 0x1 ;  /* 0x0000000108082836 */ /* 0x000fc80000000000 */
[----:B------:R-:W-:Y:S02]  /*0a00*/  @!P4 IMAD.MOV R8, RZ, RZ, -R8 ;  /* 0x000000ffff08c224 */ /* 0x000fe400078e0a08 */
[----:B------:R-:W-:Y:S02]  /*0a10*/  @!P3 IMAD.MOV R9, RZ, RZ, -R9 ;  /* 0x000000ffff09b224 */ /* 0x000fe400078e0a09 */
[----:B------:R-:W-:Y:S02]  /*0a20*/  @!P5 LOP3.LUT R9, RZ, R10, RZ, 0x33, !PT ;  /* 0x0000000aff09d212 */ /* 0x000fe400078e33ff */
[----:B------:R-:W-:-:S05]  /*0a30*/  @!P0 LOP3.LUT R8, RZ, R5, RZ, 0x33, !PT ;  /* 0x00000005ff088212 */ /* 0x000fca00078e33ff */
[----:B------:R-:W-:-:S04]  /*0a40*/  IMAD R9, R8, UR20, R9 ;  /* 0x0000001408097c24 */ /* 0x000fc8000f8e0209 */
[----:B------:R-:W-:-:S06]  /*0a50*/  IMAD.WIDE R8, R9, 0x4, R18 ;  /* 0x0000000409087825 */ /* 0x000fcc00078e0212 */
[----:B------:R-:W2:Y:S04]  /*0a60*/  LDG.E.CONSTANT R9, desc[UR10][R8.64] ;  /* 0x0000000a08097981 */ /* 0x000ea8000c1e9900 */
[----:B--2---:R1:W-:Y:S02]  /*0a70*/  STS [R2], R9 ;  /* 0x0000000902007388 */ /* 0x0043e40000000800 */
.L_x_80:
[----:B------:R-:W-:Y:S05]  /*0a80*/  BSYNC.RECONVERGENT B0 ;  /* 0x0000000000007941 */ /* 0x000fea0003800200 */
.L_x_79:
        /* <DEDUP_REMOVED lines=9> */
[----:B------:R-:W-:-:S05]  /*0b20*/  VIADD R24, R3, 0x1 ;  /* 0x0000000103187836 */ /* 0x000fca0000000000 */
        /* <DEDUP_REMOVED lines=15> */
[----:B0-----:R-:W-:-:S06]  /*0c20*/  IADD3 R14, PT, PT, R5, 0xffffffe, RZ ;  /* 0x0ffffffe050e7810 */ /* 0x001fcc0007ffe0ff */
        /* <DEDUP_REMOVED lines=10> */
[----:B------:R-:W-:-:S04]  /*0cd0*/  @!P1 IMAD.IADD R27, R27, 0x1, -R12 ;  /* 0x000000011b1b9824 */ /* 0x000fc800078e0a0c */
[----:B------:R-:W-:Y:S01]  /*0ce0*/  IMAD.IADD R14, R27, 0x1, -R12 ;  /* 0x000000011b0e7824 */ /* 0x000fe200078e0a0c */
[----:B------:R-:W-:-:S04]  /*0cf0*/  ISETP.GT.U32.AND P0, PT, R12, R27, PT ;  /* 0x0000001b0c00720c */ /* 0x000fc80003f04070 */
[----:B------:R-:W-:Y:S02]  /*0d00*/  SEL R14, R14, R27, !P0 ;  /* 0x0000001b0e0e7207 */ /* 0x000fe40004000000 */
[----:B------:R-:W-:Y:S02]  /*0d10*/  ISETP.NE.AND P0, PT, R13, RZ, PT ;  /* 0x000000ff0d00720c */ /* 0x000fe40003f05270 */
[----:B------:R-:W-:-:S04]  /*0d20*/  @!P2 IADD3 R14, PT, PT, -R14, RZ, RZ ;  /* 0x000000ff0e0ea210 */ /* 0x000fc80007ffe1ff */
        /* <DEDUP_REMOVED lines=39> */
.L_x_83:
        /* <DEDUP_REMOVED lines=56> */
.L_x_84:
        /* <DEDUP_REMOVED lines=23> */
[----:B------:R-:W-:Y:S01]  /*1490*/  MOV R8, RZ ;  /* 0x000000ff00087202 */ /* 0x000fe20000000f00 */
[----:B------:R-:W-:Y:S01]  /*14a0*/  @!P1 VIADD R15, R15, 0x1 ;  /* 0x000000010f0f9836 */ /* 0x000fe20000000000 */
[----:B------:R-:W-:Y:S02]  /*14b0*/  ISETP.GE.U32.AND P4, PT, R25, R12, PT ;  /* 0x0000000c1900720c */ /* 0x000fe40003f86070 */
[----:B------:R-:W-:Y:S02]  /*14c0*/  IABS R25, R22 ;  /* 0x0000001600197213 */ /* 0x000fe40000000000 */
[----:B------:R-:W-:-:S04]  /*14d0*/  LOP3.LUT R26, R26, R13, RZ, 0x3c, !PT ;  /* 0x0000000d1a1a7212 */ /* 0x000fc800078e3cff */
[----:B------:R-:W-:-:S05]  /*14e0*/  ISETP.GE.AND P2, PT, R26, RZ, PT ;  /* 0x000000ff1a00720c */ /* 0x000fca0003f46270 */
[----:B------:R-:W-:Y:S01]  /*14f0*/  @P4 VIADD R15, R15, 0x1 ;  /* 0x000000010f0f4836 */ /* 0x000fe20000000000 */
[----:B0-----:R-:W-:-:S07]  /*1500*/  IABS R14, R27 ;  /* 0x0000001b000e7213 */ /* 0x001fce0000000000 */
[----:B------:R-:W-:Y:S01]  /*1510*/  @!P2 IMAD.MOV R15, RZ, RZ, -R15 ;  /* 0x000000ffff0fa224 */ /* 0x000fe200078e0a0f */
[----:B------:R-:W-:Y:S01]  /*1520*/  ISETP.NE.AND P4, PT, R27, RZ, PT ;  /* 0x000000ff1b00720c */ /* 0x000fe20003f85270 */
[----:B------:R-:W0:Y:S03]  /*1530*/  I2F.RP R24, R14 ;  /* 0x0000000e00187306 */ /* 0x000e260000209400 */
[----:B------:R-:W-:-:S05]  /*1540*/  SEL R15, R5, R15, !P0 ;  /* 0x0000000f050f7207 */ /* 0x000fca0004000000 */
        /* <DEDUP_REMOVED lines=21> */
.L_x_85:
        /* <DEDUP_REMOVED lines=55> */
.L_x_86:
        /* <DEDUP_REMOVED lines=58> */
.L_x_87:
        /* <DEDUP_REMOVED lines=56> */
.L_x_88:
        /* <DEDUP_REMOVED lines=56> */
.L_x_89:
        /* <DEDUP_REMOVED lines=55> */
.L_x_90:
        /* <DEDUP_REMOVED lines=58> */
.L_x_91:
        /* <DEDUP_REMOVED lines=56> */
.L_x_92:
        /* <DEDUP_REMOVED lines=56> */
.L_x_93:
        /* <DEDUP_REMOVED lines=55> */
.L_x_94:
        /* <DEDUP_REMOVED lines=58> */
.L_x_95:
        /* <DEDUP_REMOVED lines=56> */
.L_x_96:
        /* <DEDUP_REMOVED lines=56> */
.L_x_97:
        /* <DEDUP_REMOVED lines=55> */
.L_x_98:
        /* <DEDUP_REMOVED lines=58> */
.L_x_99:
        /* <DEDUP_REMOVED lines=56> */
.L_x_100:
        /* <DEDUP_REMOVED lines=29> */
[----:B------:R-:W-:Y:S02]  /*4d30*/  @P4 IADD3 R15, PT, PT, R15, 0x1, RZ ;  /* 0x000000010f0f4810 */ /* 0x000fe40007ffe0ff */
[----:B0-----:R-:W-:-:S06]  /*4d40*/  IABS R14, R27 ;  /* 0x0000001b000e7213 */ /* 0x001fcc0000000000 */
        /* <DEDUP_REMOVED lines=25> */
.L_x_101:
        /* <DEDUP_REMOVED lines=55> */
.L_x_102:
        /* <DEDUP_REMOVED lines=58> */
.L_x_103:
        /* <DEDUP_REMOVED lines=56> */
.L_x_104:
        /* <DEDUP_REMOVED lines=56> */
.L_x_105:
        /* <DEDUP_REMOVED lines=22> */
[----:B------:R-:W-:Y:S01]  /*5e50*/  HFMA2 R8, -RZ, RZ, 0, 0 ;  /* 0x00000000ff087431 */ /* 0x000fe200000001ff */
        /* <DEDUP_REMOVED lines=32> */
.L_x_106:
        /* <DEDUP_REMOVED lines=58> */
.L_x_107:
        /* <DEDUP_REMOVED lines=56> */
.L_x_108:
        /* <DEDUP_REMOVED lines=56> */
.L_x_109:
        /* <DEDUP_REMOVED lines=55> */
.L_x_110:
        /* <DEDUP_REMOVED lines=58> */
.L_x_111:
        /* <DEDUP_REMOVED lines=56> */
.L_x_112:
        /* <DEDUP_REMOVED lines=56> */
.L_x_113:
        /* <DEDUP_REMOVED lines=55> */
.L_x_114:
        /* <DEDUP_REMOVED lines=58> */
.L_x_115:
        /* <DEDUP_REMOVED lines=56> */
.L_x_116:
        /* <DEDUP_REMOVED lines=56> */
.L_x_117:
        /* <DEDUP_REMOVED lines=55> */
.L_x_118:
        /* <DEDUP_REMOVED lines=58> */
.L_x_119:
        /* <DEDUP_REMOVED lines=56> */
.L_x_120:
        /* <DEDUP_REMOVED lines=56> */
.L_x_121:
        /* <DEDUP_REMOVED lines=55> */
.L_x_122:
        /* <DEDUP_REMOVED lines=58> */
.L_x_123:
        /* <DEDUP_REMOVED lines=56> */
.L_x_124:
        /* <DEDUP_REMOVED lines=56> */
.L_x_125:
        /* <DEDUP_REMOVED lines=55> */
.L_x_126:
        /* <DEDUP_REMOVED lines=58> */
.L_x_127:
        /* <DEDUP_REMOVED lines=56> */
.L_x_128:
        /* <DEDUP_REMOVED lines=56> */
.L_x_129:
        /* <DEDUP_REMOVED lines=55> */
.L_x_130:
        /* <DEDUP_REMOVED lines=58> */
.L_x_131:
        /* <DEDUP_REMOVED lines=56> */
.L_x_132:
        /* <DEDUP_REMOVED lines=56> */
.L_x_133:
        /* <DEDUP_REMOVED lines=55> */
.L_x_134:
        /* <DEDUP_REMOVED lines=58> */
.L_x_135:
        /* <DEDUP_REMOVED lines=56> */
.L_x_136:
        /* <DEDUP_REMOVED lines=56> */
.L_x_137:
        /* <DEDUP_REMOVED lines=55> */
.L_x_138:
        /* <DEDUP_REMOVED lines=58> */
.L_x_139:
        /* <DEDUP_REMOVED lines=56> */
.L_x_140:
        /* <DEDUP_REMOVED lines=56> */
.L_x_141:
        /* <DEDUP_REMOVED lines=55> */
.L_x_142:
        /* <DEDUP_REMOVED lines=58> */
.L_x_143:
        /* <DEDUP_REMOVED lines=56> */
.L_x_144:
        /* <DEDUP_REMOVED lines=58> */
.L_x_145:
[----:B-----5:R-:W-:-:S04]  /*e9b0*/  FMUL R7, R7, R14 ;  /* 0x0000000e07077220 */ /* 0x020fc80000400000 */
[----:B------:R-:W-:-:S07]  /*e9c0*/  FFMA R4, R7, R11, R4 ;  /* 0x0000000b07047223 */ /* 0x000fce0000000004 */
.L_x_82:
[----:B------:R-:W-:Y:S05]  /*e9d0*/  BSYNC.RECONVERGENT B0 ;  /* 0x0000000000007941 */ /* 0x000fea0003800200 */
.L_x_81:
[----:B------:R-:W-:Y:S01]  /*e9e0*/  VIADD R3, R3, 0x40 ;  /* 0x0000004003037836 */ /* 0x000fe20000000000 */
[----:B------:R-:W-:Y:S04]  /*e9f0*/  BAR.SYNC.DEFER_BLOCKING 0x0 ;  /* 0x0000000000007b1d */ /* 0x000fe80000010000 */
[----:B------:R-:W-:-:S13]  /*ea00*/  ISETP.GE.AND P0, PT, R3, UR18, PT ;  /* 0x0000001203007c0c */ /* 0x000fda000bf06270 */
[----:B------:R-:W-:Y:S05]  /*ea10*/  @!P0 BRA `(.L_x_146) ;  /* 0xffffff1800f88947 */ /* 0x000fea000383ffff */
.L_x_76:
[----:B------:R-:W2:Y:S02]  /*ea20*/  LDCU UR12, c[0x0][0x3b4] ;  /* 0x00007680ff0c77ac */ /* 0x000ea40008000800 */
[----:B--2---:R-:W-:-:S13]  /*ea30*/  ISETP.GE.AND P0, PT, R22, UR12, PT ;  /* 0x0000000c16007c0c */ /* 0x004fda000bf06270 */
[----:B------:R-:W-:Y:S05]  /*ea40*/  @P0 EXIT ;  /* 0x000000000000094d */ /* 0x000fea0003800000 */
[----:B------:R-:W2:Y:S01]  /*ea50*/  LDC R7, c[0x0][0x3ac] ;  /* 0x0000eb00ff077b82 */ /* 0x000ea20000000800 */
[----:B------:R-:W3:Y:S01]  /*ea60*/  LDCU.64 UR4, c[0x0][0x3a0] ;  /* 0x00007400ff0477ac */ /* 0x000ee20008000a00 */
[----:B-1----:R-:W-:Y:S01]  /*ea70*/  MOV R2, UR8 ;  /* 0x0000000800027c02 */ /* 0x002fe20008000f00 */
[----:B------:R-:W-:Y:S01]  /*ea80*/  IMAD.MOV.U32 R3, RZ, RZ, RZ ;  /* 0x000000ffff037224 */ /* 0x000fe200078e00ff */
[----:B------:R-:W-:-:S03]  /*ea90*/  F2FP.F16.F32.PACK_AB R4, RZ, R4 ;  /* 0x00000004ff04723e */ /* 0x000fc600000000ff */
        /* <DEDUP_REMOVED lines=9> */
.L_x_147:
        /* <DEDUP_REMOVED lines=13> */
.L_x_159:


//--------------------- .text._ZN8fp8_gemm23fp8_matmul_tiled_kernelI13__nv_bfloat16Li16ELi16ELi16EEEvPKT_PK13__nv_fp8_e4m3PKfPS2_iiiiii --------------------------
	.section	.text._ZN8fp8_gemm23fp8_matmul_tiled_kernelI13__nv_bfloat16Li16ELi16ELi16EEEvPKT_PK13__nv_fp8_e4m3PKfPS2_iiiiii,"ax",@progbits
	.align	128
        .global         _ZN8fp8_gemm23fp8_matmul_tiled_kernelI13__nv_bfloat16Li16ELi16ELi16EEEvPKT_PK13__nv_fp8_e4m3PKfPS2_iiiiii
        .type           _ZN8fp8_gemm23fp8_matmul_tiled_kernelI13__nv_bfloat16Li16ELi16ELi16EEEvPKT_PK13__nv_fp8_e4m3PKfPS2_iiiiii,@function
        .size           _ZN8fp8_gemm23fp8_matmul_tiled_kernelI13__nv_bfloat16Li16ELi16ELi16EEEvPKT_PK13__nv_fp8_e4m3PKfPS2_iiiiii,(.L_x_160 - _ZN8fp8_gemm23fp8_matmul_tiled_kernelI13__nv_bfloat16Li16ELi16ELi16EEEvPKT_PK13__nv_fp8_e4m3PKfPS2_iiiiii)
        .other          _ZN8fp8_gemm23fp8_matmul_tiled_kernelI13__nv_bfloat16Li16ELi16ELi16EEEvPKT_PK13__nv_fp8_e4m3PKfPS2_iiiiii,@"STO_CUDA_ENTRY STV_DEFAULT"
_ZN8fp8_gemm23fp8_matmul_tiled_kernelI13__nv_bfloat16Li16ELi16ELi16EEEvPKT_PK13__nv_fp8_e4m3PKfPS2_iiiiii:
.text._ZN8fp8_gemm23fp8_matmul_tiled_kernelI13__nv_bfloat16Li16ELi16ELi16EEEvPKT_PK13__nv_fp8_e4m3PKfPS2_iiiiii:
[----:B------:R-:W-:Y:S01]  /*0000*/  LDC R1, c[0x0][0x37c] ;  /* 0x0000df00ff017b82 */ /* 0x000fe20000000800 */
[----:B------:R-:W0:Y:S01]  /*0010*/  S2R R27, SR_CTAID.Y ;  /* 0x00000000001b7919 */ /* 0x000e220000002600 */
[----:B------:R-:W1:Y:S01]  /*0020*/  LDCU UR7, c[0x0][0x3a8] ;  /* 0x00007500ff0777ac */ /* 0x000e620008000800 */
[----:B------:R-:W-:Y:S01]  /*0030*/  HFMA2 R11, -RZ, RZ, 0, 0 ;  /* 0x00000000ff0b7431 */ /* 0x000fe200000001ff */
[----:B------:R-:W0:Y:S01]  /*0040*/  S2R R25, SR_TID.Y ;  /* 0x0000000000197919 */ /* 0x000e220000002200 */
[----:B------:R-:W2:Y:S01]  /*0050*/  LDCU.64 UR8, c[0x0][0x358] ;  /* 0x00006b00ff0877ac */ /* 0x000ea20008000a00 */
[----:B------:R-:W3:Y:S01]  /*0060*/  S2R R3, SR_CTAID.X ;  /* 0x0000000000037919 */ /* 0x000ee20000002500 */
[----:B------:R-:W3:Y:S01]  /*0070*/  S2R R26, SR_TID.X ;  /* 0x00000000001a7919 */ /* 0x000ee20000002100 */
[----:B-1----:R-:W-:Y:S01]  /*0080*/  UISETP.GE.AND UP0, UPT, UR7, 0x1, UPT ;  /* 0x000000010700788c */ /* 0x002fe2000bf06270 */
[----:B0-----:R-:W-:Y:S01]  /*0090*/  IMAD R27, R27, 0x10, R25 ;  /* 0x000000101b1b7824 */ /* 0x001fe200078e0219 */
[----:B---3--:R-:W-:-:S07]  /*00a0*/  LEA R28, R3, R26, 0x4 ;  /* 0x0000001a031c7211 */ /* 0x008fce00078e20ff */
[----:B--2---:R-:W-:Y:S05]  /*00b0*/  BRA.U !UP0, `(.L_x_148) ;  /* 0x0000000508f47547 */ /* 0x004fea000b800000 */
[----:B------:R-:W0:Y:S01]  /*00c0*/  LDC R5, c[0x0][0x3b0] ;  /* 0x0000ec00ff057b82 */ /* 0x000e220000000800 */
[----:B------:R-:W-:Y:S01]  /*00d0*/  IABS R6, R28 ;  /* 0x0000001c00067213 */ /* 0x000fe20000000000 */
[----:B------:R-:W-:Y:S01]  /*00e0*/  UMOV UR4, 0x400 ;  /* 0x0000040000047882 */ /* 0x000fe20000000000 */
[----:B------:R-:W-:Y:S01]  /*00f0*/  IMAD.MOV.U32 R11, RZ, RZ, RZ ;  /* 0x000000ffff0b7224 */ /* 0x000fe200078e00ff */
[----:B------:R-:W-:Y:S01]  /*0100*/  UIADD3 UR5, UPT, UPT, UR4, 0x400, URZ ;  /* 0x0000040004057890 */ /* 0x000fe2000fffe0ff */
[----:B------:R-:W-:Y:S01]  /*0110*/  IMAD R24, R28, UR7, R25 ;  /* 0x000000071c187c24 */ /* 0x000fe2000f8e0219 */
[----:B------:R-:W1:Y:S01]  /*0120*/  LDCU UR15, c[0x0][0x3a8] ;  /* 0x00007500ff0f77ac */ /* 0x000e620008000800 */
[----:B------:R-:W-:Y:S01]  /*0130*/  IMAD R23, R27, UR7, R26 ;  /* 0x000000071b177c24 */ /* 0x000fe2000f8e021a */
[----:B------:R-:W2:Y:S01]  /*0140*/  S2UR UR6, SR_CgaCtaId ;  /* 0x00000000000679c3 */ /* 0x000ea20000008800 */
[----:B------:R-:W3:Y:S01]  /*0150*/  LDCU UR10, c[0x0][0x3a0] ;  /* 0x00007400ff0a77ac */ /* 0x000ee20008000800 */
[----:B------:R-:W4:Y:S06]  /*0160*/  LDCU UR11, c[0x0][0x3a4] ;  /* 0x00007480ff0b77ac */ /* 0x000f2c0008000800 */
[----:B------:R-:W1:Y:S01]  /*0170*/  LDC R22, c[0x0][0x3b4] ;  /* 0x0000ed00ff167b82 */ /* 0x000e620000000800 */
[----:B------:R-:W0:Y:S01]  /*0180*/  LDCU UR14, c[0x0][0x3ac] ;  /* 0x00007580ff0e77ac */ /* 0x000e220008000800 */
[----:B------:R-:W0:Y:S02]  /*0190*/  LDCU.64 UR12, c[0x0][0x388] ;  /* 0x00007100ff0c77ac */ /* 0x000e240008000a00 */
[----:B0-----:R-:W-:-:S04]  /*01a0*/  IABS R4, R5 ;  /* 0x0000000500047213 */ /* 0x001fc80000000000 */
[----:B------:R-:W0:Y:S01]  /*01b0*/  LDC.64 R30, c[0x0][0x380] ;  /* 0x0000e000ff1e7b82 */ /* 0x000e220000000a00 */
[----:B------:R-:W5:Y:S01]  /*01c0*/  I2F.RP R0, R4 ;  /* 0x0000000400007306 */ /* 0x000f620000209400 */
[----:B--2---:R-:W-:Y:S02]  /*01d0*/  ULEA UR5, UR6, UR5, 0x18 ;  /* 0x0000000506057291 */ /* 0x004fe4000f8ec0ff */
[----:B------:R-:W-:-:S06]  /*01e0*/  ULEA UR4, UR6, UR4, 0x18 ;  /* 0x0000000406047291 */ /* 0x000fcc000f8ec0ff */
[----:B------:R-:W-:Y:S01]  /*01f0*/  LEA R21, R25, UR4, 0x6 ;  /* 0x0000000419157c11 */ /* 0x000fe2000f8e30ff */
[----:B------:R-:W-:Y:S01]  /*0200*/  UMOV UR4, URZ ;  /* 0x000000ff00047c82 */ /* 0x000fe20008000000 */
[----:B-----5:R-:W2:Y:S02]  /*0210*/  MUFU.RCP R0, R0 ;  /* 0x0000000000007308 */ /* 0x020ea40000001000 */
[----:B------:R-:W-:Y:S01]  /*0220*/  LEA R20, R26, R21, 0x2 ;  /* 0x000000151a147211 */ /* 0x000fe200078e10ff */
[----:B--2---:R-:W-:-:S05]  /*0230*/  VIADD R2, R0, 0xffffffe ;  /* 0x0ffffffe00027836 */ /* 0x004fca0000000000 */
[----:B------:R2:W5:Y:S02]  /*0240*/  F2I.FTZ.U32.TRUNC.NTZ R3, R2 ;  /* 0x0000000200037305 */ /* 0x000564000021f000 */
[----:B--2---:R-:W-:Y:S01]  /*0250*/  IMAD.MOV.U32 R2, RZ, RZ, RZ ;  /* 0x000000ffff027224 */ /* 0x004fe200078e00ff */
[----:B-----5:R-:W-:-:S05]  /*0260*/  IADD3 R7, PT, PT, RZ, -R3, RZ ;  /* 0x80000003ff077210 */ /* 0x020fca0007ffe0ff */
        /* <DEDUP_REMOVED lines=8> */
[----:B------:R-:W-:Y:S01]  /*02f0*/  @!P2 IMAD.IADD R3, R3, 0x1, -R4 ;  /* 0x000000010303a824 */ /* 0x000fe200078e0a04 */
[----:B------:R-:W-:Y:S02]  /*0300*/  @!P2 IADD3 R0, PT, PT, R0, 0x1, RZ ;  /* 0x000000010000a810 */ /* 0x000fe40007ffe0ff */
[----:B------:R-:W-:Y:S02]  /*0310*/  ISETP.NE.AND P2, PT, R5, RZ, PT ;  /* 0x000000ff0500720c */ /* 0x000fe40003f45270 */
[----:B------:R-:W-:Y:S02]  /*0320*/  ISETP.GE.U32.AND P0, PT, R3, R4, PT ;  /* 0x000000040300720c */ /* 0x000fe40003f06070 */
[----:B------:R-:W-:-:S05]  /*0330*/  LEA R3, R26, UR5, 0x6 ;  /* 0x000000051a037c11 */ /* 0x000fca000f8e30ff */
[----:B------:R-:W-:-:S06]  /*0340*/  IMAD R2, R25, 0x4, R3 ;  /* 0x0000000419027824 */ /* 0x000fcc00078e0203 */
[----:B------:R-:W-:-:S05]  /*0350*/  @P0 VIADD R0, R0, 0x1 ;  /* 0x0000000100000836 */ /* 0x000fca0000000000 */
[----:B------:R-:W-:Y:S02]  /*0360*/  @!P1 IADD3 R0, PT, PT, -R0, RZ, RZ ;  /* 0x000000ff00009210 */ /* 0x000fe40007ffe1ff */
[----:B01-34-:R-:W-:-:S07]  /*0370*/  @!P2 LOP3.LUT R0, RZ, R5, RZ, 0x33, !PT ;  /* 0x00000005ff00a212 */ /* 0x01bfce00078e33ff */
.L_x_151:
[----:B------:R-:W-:Y:S01]  /*0380*/  ISETP.GE.AND P0, PT, R26, UR15, PT ;  /* 0x0000000f1a007c0c */ /* 0x000fe2000bf06270 */
[----:B------:R-:W-:-:S03]  /*0390*/  IMAD.WIDE R4, R23, 0x2, R30 ;  /* 0x0000000217047825 */ /* 0x000fc600078e021e */
[----:B------:R-:W-:-:S13]  /*03a0*/  ISETP.GE.OR P0, PT, R27, UR10, P0 ;  /* 0x0000000a1b007c0c */ /* 0x000fda0008706670 */
[----:B------:R-:W2:Y:S01]  /*03b0*/  @!P0 LDG.E.U16.CONSTANT R4, desc[UR8][R4.64] ;  /* 0x0000000804048981 */ /* 0x000ea2000c1e9500 */
[----:B------:R-:W-:Y:S01]  /*03c0*/  MOV R7, RZ ;  /* 0x000000ff00077202 */ /* 0x000fe20000000f00 */
[----:B------:R-:W-:Y:S01]  /*03d0*/  BSSY.RECONVERGENT B0, `(.L_x_149) ;  /* 0x0000029000007945 */ /* 0x000fe20003800200 */
[----:B------:R-:W-:Y:S02]  /*03e0*/  HFMA2 R29, -RZ, RZ, 0, 0 ;  /* 0x00000000ff1d7431 */ /* 0x000fe400000001ff */
[----:B--2---:R-:W-:Y:S01]  /*03f0*/  @!P0 IMAD.U32 R7, R4, 0x10000, RZ ;  /* 0x0001000004078824 */ /* 0x004fe200078e00ff */
[----:B------:R-:W-:-:S04]  /*0400*/  ISETP.GE.AND P0, PT, R25, UR15, PT ;  /* 0x0000000f19007c0c */ /* 0x000fc8000bf06270 */
[----:B------:R0:W-:Y:S01]  /*0410*/  STS [R20], R7 ;  /* 0x0000000714007388 */ /* 0x0001e20000000800 */
[----:B------:R-:W-:-:S13]  /*0420*/  ISETP.GE.OR P0, PT, R28, UR11, P0 ;  /* 0x0000000b1c007c0c */ /* 0x000fda0008706670 */
[----:B0-----:R-:W-:Y:S05]  /*0430*/  @P0 BRA `(.L_x_150) ;  /* 0x0000000000880947 */ /* 0x001fea0003800000 */
[----:B------:R-:W-:Y:S02]  /*0440*/  IABS R6, R22 ;  /* 0x0000001600067213 */ /* 0x000fe40000000000 */
[----:B------:R-:W-:Y:S02]  /*0450*/  IABS R8, R25 ;  /* 0x0000001900087213 */ /* 0x000fe40000000000 */
[----:B------:R-:W0:Y:S08]  /*0460*/  I2F.RP R7, R6 ;  /* 0x0000000600077306 */ /* 0x000e300000209400 */
[----:B0-----:R-:W0:Y:S02]  /*0470*/  MUFU.RCP R7, R7 ;  /* 0x0000000700077308 */ /* 0x001e240000001000 */
[----:B0-----:R-:W-:-:S06]  /*0480*/  IADD3 R4, PT, PT, R7, 0xffffffe, RZ ;  /* 0x0ffffffe07047810 */ /* 0x001fcc0007ffe0ff */
[----:B------:R0:W1:Y:S02]  /*0490*/  F2I.FTZ.U32.TRUNC.NTZ R5, R4 ;  /* 0x0000000400057305 */ /* 0x000064000021f000 */
[----:B0-----:R-:W-:Y:S01]  /*04a0*/  MOV R4, RZ ;  /* 0x000000ff00047202 */ /* 0x001fe20000000f00 */
[----:B-1----:R-:W-:-:S04]  /*04b0*/  IMAD.MOV R9, RZ, RZ, -R5 ;  /* 0x000000ffff097224 */ /* 0x002fc800078e0a05 */
[----:B------:R-:W-:-:S04]  /*04c0*/  IMAD R9, R9, R6, RZ ;  /* 0x0000000609097224 */ /* 0x000fc800078e02ff */
[----:B------:R-:W-:Y:S01]  /*04d0*/  IMAD.HI.U32 R5, R5, R9, R4 ;  /* 0x0000000905057227 */ /* 0x000fe200078e0004 */
[----:B------:R-:W-:Y:S02]  /*04e0*/  MOV R9, R8 ;  /* 0x0000000800097202 */ /* 0x000fe40000000f00 */
[----:B------:R-:W-:-:S03]  /*04f0*/  LOP3.LUT R4, R25, R22, RZ, 0x3c, !PT ;  /* 0x0000001619047212 */ /* 0x000fc600078e3cff */
[----:B------:R-:W-:Y:S01]  /*0500*/  IMAD.HI.U32 R8, R5, R9, RZ ;  /* 0x0000000905087227 */ /* 0x000fe200078e00ff */
[----:B------:R-:W-:-:S03]  /*0510*/  ISETP.GE.AND P1, PT, R4, RZ, PT ;  /* 0x000000ff0400720c */ /* 0x000fc60003f26270 */
[----:B------:R-:W-:-:S04]  /*0520*/  IMAD.MOV R5, RZ, RZ, -R8 ;  /* 0x000000ffff057224 */ /* 0x000fc800078e0a08 */
[----:B------:R-:W-:-:S05]  /*0530*/  IMAD R5, R6, R5, R9 ;  /* 0x0000000506057224 */ /* 0x000fca00078e0209 */
[----:B------:R-:W-:-:S13]  /*0540*/  ISETP.GT.U32.AND P2, PT, R6, R5, PT ;  /* 0x000000050600720c */ /* 0x000fda0003f44070 */
[-C--:B------:R-:W-:Y:S02]  /*0550*/  @!P2 IADD3 R5, PT, PT, R5, -R6.reuse, RZ ;  /* 0x800000060505a210 */ /* 0x080fe40007ffe0ff */
[----:B------:R-:W-:Y:S02]  /*0560*/  @!P2 IADD3 R8, PT, PT, R8, 0x1, RZ ;  /* 0x000000010808a810 */ /* 0x000fe40007ffe0ff */
[----:B------:R-:W-:Y:S02]  /*0570*/  ISETP.GE.U32.AND P0, PT, R5, R6, PT ;  /* 0x000000060500720c */ /* 0x000fe40003f06070 */
[----:B------:R-:W0:Y:S01]  /*0580*/  LDC.64 R4, c[0x0][0x390] ;  /* 0x0000e400ff047b82 */ /* 0x000e220000000a00 */
[----:B------:R-:W-:-:S10]  /*0590*/  ISETP.NE.AND P2, PT, R22, RZ, PT ;  /* 0x000000ff1600720c */ /* 0x000fd40003f45270 */
[----:B------:R-:W-:Y:S01]  /*05a0*/  @P0 VIADD R8, R8, 0x1 ;  /* 0x0000000108080836 */ /* 0x000fe20000000000 */
[----:B------:R-:W-:-:S04]  /*05b0*/  IADD3 R6, P0, PT, R24, UR12, RZ ;  /* 0x0000000c18067c10 */ /* 0x000fc8000ff1e0ff */
[----:B------:R-:W-:Y:S02]  /*05c0*/  @!P1 IADD3 R8, PT, PT, -R8, RZ, RZ ;  /* 0x000000ff08089210 */ /* 0x000fe40007ffe1ff */
[----:B------:R-:W-:Y:S02]  /*05d0*/  LEA.HI.X.SX32 R7, R24, UR13, 0x1, P0 ;  /* 0x0000000d18077c11 */ /* 0x000fe400080f0eff */
[----:B------:R-:W-:-:S03]  /*05e0*/  @!P2 LOP3.LUT R8, RZ, R22, RZ, 0x33, !PT ;  /* 0x00000016ff08a212 */ /* 0x000fc600078e33ff */
[----:B------:R-:W2:Y:S02]  /*05f0*/  LDG.E.U8.CONSTANT R6, desc[UR8][R6.64] ;  /* 0x0000000806067981 */ /* 0x000ea4000c1e9100 */
[----:B------:R-:W-:-:S04]  /*0600*/  IMAD R9, R0, UR14, R8 ;  /* 0x0000000e00097c24 */ /* 0x000fc8000f8e0208 */
[----:B0-----:R-:W-:-:S06]  /*0610*/  IMAD.WIDE R4, R9, 0x4, R4 ;  /* 0x0000000409047825 */ /* 0x001fcc00078e0204 */
[----:B------:R2:W3:Y:S02]  /*0620*/  LDG.E.CONSTANT R4, desc[UR8][R4.64] ;  /* 0x0000000804047981 */ /* 0x0004e4000c1e9900 */
[----:B--2---:R-:W-:-:S05]  /*0630*/  F2FP.F16.E4M3.UNPACK_B R5, R6 ;  /* 0x00000006ff05723e */ /* 0x004fca00020006ff */
[----:B------:R-:W-:-:S05]  /*0640*/  HADD2.F32 R29, -RZ, R5.H0_H0 ;  /* 0x20000005ff1d7230 */ /* 0x000fca0000004100 */
[----:B---3--:R-:W-:-:S07]  /*0650*/  FMUL R29, R4, R29 ;  /* 0x0000001d041d7220 */ /* 0x008fce0000400000 */
.L_x_150:
[----:B------:R-:W-:Y:S05]  /*0660*/  BSYNC.RECONVERGENT B0 ;  /* 0x0000000000007941 */ /* 0x000fea0003800200 */
.L_x_149:
[----:B------:R-:W-:Y:S01]  /*0670*/  STS [R2], R29 ;  /* 0x0000001d02007388 */ /* 0x000fe20000000800 */
[----:B------:R-:W-:Y:S01]  /*0680*/  UIADD3 UR4, UPT, UPT, UR4, 0x10, URZ ;  /* 0x0000001004047890 */ /* 0x000fe2000fffe0ff */
[----:B------:R-:W-:Y:S01]  /*0690*/  IADD3 R23, PT, PT, R23, 0x10, RZ ;  /* 0x0000001017177810 */ /* 0x000fe20007ffe0ff */
[----:B------:R-:W-:Y:S01]  /*06a0*/  VIADD R26, R26, 0x10 ;  /* 0x000000101a1a7836 */ /* 0x000fe20000000000 */
[----:B------:R-:W-:Y:S01]  /*06b0*/  BAR.SYNC.DEFER_BLOCKING 0x0 ;  /* 0x0000000000007b1d */ /* 0x000fe20000010000 */
[----:B------:R-:W-:Y:S01]  /*06c0*/  UISETP.GE.AND UP0, UPT, UR4, UR15, UPT ;  /* 0x0000000f0400728c */ /* 0x000fe2000bf06270 */
[----:B------:R-:W-:Y:S02]  /*06d0*/  IADD3 R24, PT, PT, R24, 0x10, RZ ;  /* 0x0000001018187810 */ /* 0x000fe40007ffe0ff */
[----:B------:R-:W-:Y:S02]  /*06e0*/  IADD3 R25, PT, PT, R25, 0x10, RZ ;  /* 0x0000001019197810 */ /* 0x000fe40007ffe0ff */
[----:B------:R-:W-:Y:S04]  /*06f0*/  LDS.128 R12, [R21] ;  /* 0x00000000150c7984 */ /* 0x000fe80000000c00 */
[----:B------:R-:W0:Y:S04]  /*0700*/  LDS.128 R16, [R3] ;  /* 0x0000000003107984 */ /* 0x000e280000000c00 */
[----:B------:R-:W-:Y:S01]  /*0710*/  LDS.128 R4, [R3+0x10] ;  /* 0x0000100003047984 */ /* 0x000fe20000000c00 */
[----:B0-----:R-:W-:-:S03]  /*0720*/  FFMA R12, R12, R16, R11 ;  /* 0x000000100c0c7223 */ /* 0x001fc6000000000b */
[----:B------:R-:W0:Y:S01]  /*0730*/  LDS.128 R8, [R21+0x10] ;  /* 0x0000100015087984 */ /* 0x000e220000000c00 */
[----:B------:R-:W-:-:S04]  /*0740*/  FFMA R13, R13, R17, R12 ;  /* 0x000000110d0d7223 */ /* 0x000fc8000000000c */
[----:B------:R-:W-:-:S04]  /*0750*/  FFMA R14, R14, R18, R13 ;  /* 0x000000120e0e7223 */ /* 0x000fc8000000000d */
[----:B------:R-:W-:Y:S02]  /*0760*/  FFMA R15, R15, R19, R14 ;  /* 0x000000130f0f7223 */ /* 0x000fe4000000000e */
[----:B------:R-:W-:Y:S02]  /*0770*/  LDS.128 R16, [R21+0x20] ;  /* 0x0000200015107984 */ /* 0x000fe40000000c00 */
[----:B0-----:R-:W-:Y:S02]  /*0780*/  FFMA R4, R8, R4, R15 ;  /* 0x0000000408047223 */ /* 0x001fe4000000000f */
[----:B------:R-:W0:Y:S02]  /*0790*/  LDS.128 R12, [R3+0x20] ;  /* 0x00002000030c7984 */ /* 0x000e240000000c00 */
        /* <DEDUP_REMOVED lines=8> */
[----:B------:R-:W-:-:S04]  /*0820*/  FFMA R15, R19, R15, R14 ;  /* 0x0000000f130f7223 */ /* 0x000fc8000000000e */
[----:B0-----:R-:W-:-:S04]  /*0830*/  FFMA R4, R4, R8, R15 ;  /* 0x0000000804047223 */ /* 0x001fc8000000000f */
[----:B------:R-:W-:-:S04]  /*0840*/  FFMA R5, R5, R9, R4 ;  /* 0x0000000905057223 */ /* 0x000fc80000000004 */
[----:B------:R-:W-:-:S04]  /*0850*/  FFMA R6, R6, R10, R5 ;  /* 0x0000000a06067223 */ /* 0x000fc80000000005 */
[----:B------:R-:W-:Y:S01]  /*0860*/  FFMA R11, R7, R11, R6 ;  /* 0x0000000b070b7223 */ /* 0x000fe20000000006 */
[----:B------:R-:W-:Y:S06]  /*0870*/  BAR.SYNC.DEFER_BLOCKING 0x0 ;  /* 0x0000000000007b1d */ /* 0x000fec0000010000 */
[----:B------:R-:W-:Y:S05]  /*0880*/  BRA.U !UP0, `(.L_x_151) ;  /* 0xfffffff908bc7547 */ /* 0x000fea000b83ffff */
.L_x_148:
[----:B------:R-:W0:Y:S02]  /*0890*/  LDCU.64 UR6, c[0x0][0x3a0] ;  /* 0x00007400ff0677ac */ /* 0x000e240008000a00 */
[----:B0-----:R-:W-:-:S04]  /*08a0*/  ISETP.GE.AND P0, PT, R28, UR7, PT ;  /* 0x000000071c007c0c */ /* 0x001fc8000bf06270 */
[----:B------:R-:W-:-:S13]  /*08b0*/  ISETP.GE.OR P0, PT, R27, UR6, P0 ;  /* 0x000000061b007c0c */ /* 0x000fda0008706670 */
[----:B------:R-:W-:Y:S05]  /*08c0*/  @P0 EXIT ;  /* 0x000000000000094d */ /* 0x000fea0003800000 */
[----:B------:R-:W0:Y:S01]  /*08d0*/  LDC.64 R2, c[0x0][0x398] ;  /* 0x0000e600ff027b82 */ /* 0x000e220000000a00 */
[----:B------:R-:W-:Y:S01]  /*08e0*/  IMAD R27, R27, UR7, R28 ;  /* 0x000000071b1b7c24 */ /* 0x000fe2000f8e021c */
[----:B------:R-:W-:-:S03]  /*08f0*/  F2FP.BF16.F32.PACK_AB R11, RZ, R11 ;  /* 0x0000000bff0b723e */ /* 0x000fc600000010ff */
[----:B0-----:R-:W-:-:S05]  /*0900*/  IMAD.WIDE.U32 R2, R27, 0x2, R2 ;  /* 0x000000021b027825 */ /* 0x001fca00078e0002 */
[----:B------:R-:W-:Y:S01]  /*0910*/  STG.E.U16 desc[UR8][R2.64], R11 ;  /* 0x0000000b02007986 */ /* 0x000fe2000c101508 */
[----:B------:R-:W-:Y:S05]  /*0920*/  EXIT ;  /* 0x000000000000794d */ /* 0x000fea0003800000 */
.L_x_152:
        /* <DEDUP_REMOVED lines=13> */
.L_x_160:


//--------------------- .text._ZN8fp8_gemm23fp8_matmul_tiled_kernelI6__halfLi16ELi16ELi16EEEvPKT_PK13__nv_fp8_e4m3PKfPS2_iiiiii --------------------------
	.section	.text._ZN8fp8_gemm23fp8_matmul_tiled_kernelI6__halfLi16ELi16ELi16EEEvPKT_PK13__nv_fp8_e4m3PKfPS2_iiiiii,"ax",@progbits
	.align	128
        .global         _ZN8fp8_gemm23fp8_matmul_tiled_kernelI6__halfLi16ELi16ELi16EEEvPKT_PK13__nv_fp8_e4m3PKfPS2_iiiiii
        .type           _ZN8fp8_gemm23fp8_matmul_tiled_kernelI6__halfLi16ELi16ELi16EEEvPKT_PK13__nv_fp8_e4m3PKfPS2_iiiiii,@function
        .size           _ZN8fp8_gemm23fp8_matmul_tiled_kernelI6__halfLi16ELi16ELi16EEEvPKT_PK13__nv_fp8_e4m3PKfPS2_iiiiii,(.L_x_161 - _ZN8fp8_gemm23fp8_matmul_tiled_kernelI6__halfLi16ELi16ELi16EEEvPKT_PK13__nv_fp8_e4m3PKfPS2_iiiiii)
        .other          _ZN8fp8_gemm23fp8_matmul_tiled_kernelI6__halfLi16ELi16ELi16EEEvPKT_PK13__nv_fp8_e4m3PKfPS2_iiiiii,@"STO_CUDA_ENTRY STV_DEFAULT"
_ZN8fp8_gemm23fp8_matmul_tiled_kernelI6__halfLi16ELi16ELi16EEEvPKT_PK13__nv_fp8_e4m3PKfPS2_iiiiii:
.text._ZN8fp8_gemm23fp8_matmul_tiled_kernelI6__halfLi16ELi16ELi16EEEvPKT_PK13__nv_fp8_e4m3PKfPS2_iiiiii:
        /* <DEDUP_REMOVED lines=30> */
[----:B------:R-:W-:-:S04]  /*01e0*/  ULEA UR5, UR6, UR5, 0x18 ;  /* 0x0000000506057291 */ /* 0x000fc8000f8ec0ff */
[----:B------:R-:W-:Y:S01]  /*01f0*/  LEA R21, R25, UR4, 0x6 ;  /* 0x0000000419157c11 */ /* 0x000fe2000f8e30ff */
[----:B------:R-:W-:-:S03]  /*0200*/  UMOV UR4, URZ ;  /* 0x000000ff00047c82 */ /* 0x000fc60008000000 */
[----:B------:R-:W-:Y:S01]  /*0210*/  LEA R20, R26, R21, 0x2 ;  /* 0x000000151a147211 */ /* 0x000fe200078e10ff */
[----:B-----5:R-:W2:Y:S02]  /*0220*/  MUFU.RCP R0, R0 ;  /* 0x0000000000007308 */ /* 0x020ea40000001000 */
[----:B--2---:R-:W-:-:S06]  /*0230*/  VIADD R2, R0, 0xffffffe ;  /* 0x0ffffffe00027836 */ /* 0x004fcc0000000000 */
        /* <DEDUP_REMOVED lines=15> */
[----:B------:R-:W-:-:S04]  /*0330*/  LEA R3, R26, UR5, 0x6 ;  /* 0x000000051a037c11 */ /* 0x000fc8000f8e30ff */
[----:B------:R-:W-:-:S07]  /*0340*/  LEA R2, R25, R3, 0x2 ;  /* 0x0000000319027211 */ /* 0x000fce00078e10ff */
[----:B------:R-:W-:-:S05]  /*0350*/  @P0 VIADD R0, R0, 0x1 ;  /* 0x0000000100000836 */ /* 0x000fca0000000000 */
[----:B------:R-:W-:Y:S02]  /*0360*/  @!P1 IADD3 R0, PT, PT, -R0, RZ, RZ ;  /* 0x000000ff00009210 */ /* 0x000fe40007ffe1ff */
[----:B01-34-:R-:W-:-:S07]  /*0370*/  @!P2 LOP3.LUT R0, RZ, R5, RZ, 0x33, !PT ;  /* 0x00000005ff00a212 */ /* 0x01bfce00078e33ff */
.L_x_156:
[----:B------:R-:W-:Y:S01]  /*0380*/  ISETP.GE.AND P0, PT, R26, UR15, PT ;  /* 0x0000000f1a007c0c */ /* 0x000fe2000bf06270 */
[----:B------:R-:W-:-:S03]  /*0390*/  IMAD.WIDE R4, R23, 0x2, R30 ;  /* 0x0000000217047825 */ /* 0x000fc600078e021e */
[----:B------:R-:W-:-:S13]  /*03a0*/  ISETP.GE.OR P0, PT, R27, UR10, P0 ;  /* 0x0000000a1b007c0c */ /* 0x000fda0008706670 */
[----:B------:R-:W2:Y:S01]  /*03b0*/  @!P0 LDG.E.U16.CONSTANT R4, desc[UR8][R4.64] ;  /* 0x0000000804048981 */ /* 0x000ea2000c1e9500 */
[----:B------:R-:W-:Y:S01]  /*03c0*/  IMAD.MOV.U32 R7, RZ, RZ, RZ ;  /* 0x000000ffff077224 */ /* 0x000fe200078e00ff */
[----:B------:R-:W-:Y:S01]  /*03d0*/  BSSY.RECONVERGENT B0, `(.L_x_154) ;  /* 0x0000029000007945 */ /* 0x000fe20003800200 */
[----:B------:R-:W-:Y:S01]  /*03e0*/  MOV R29, RZ ;  /* 0x000000ff001d7202 */ /* 0x000fe20000000f00 */
[----:B--2---:R-:W-:Y:S01]  /*03f0*/  @!P0 HADD2.F32 R7, -RZ, R4.H0_H0 ;  /* 0x20000004ff078230 */ /* 0x004fe20000004100 */
        /* <DEDUP_REMOVED lines=10> */
[----:B0-----:R-:W-:Y:S02]  /*04a0*/  HFMA2 R4, -RZ, RZ, 0, 0 ;  /* 0x00000000ff047431 */ /* 0x001fe400000001ff */
        /* <DEDUP_REMOVED lines=27> */
.L_x_155:
[----:B------:R-:W-:Y:S05]  /*0660*/  BSYNC.RECONVERGENT B0 ;  /* 0x0000000000007941 */ /* 0x000fea0003800200 */
.L_x_154:
        /* <DEDUP_REMOVED lines=34> */
.L_x_153:
[----:B------:R-:W0:Y:S02]  /*0890*/  LDCU.64 UR6, c[0x0][0x3a0] ;  /* 0x00007400ff0677ac */ /* 0x000e240008000a00 */
[----:B0-----:R-:W-:-:S04]  /*08a0*/  ISETP.GE.AND P0, PT, R28, UR7, PT ;  /* 0x000000071c007c0c */ /* 0x001fc8000bf06270 */
[----:B------:R-:W-:-:S13]  /*08b0*/  ISETP.GE.OR P0, PT, R27, UR6, P0 ;  /* 0x000000061b007c0c */ /* 0x000fda0008706670 */
[----:B------:R-:W-:Y:S05]  /*08c0*/  @P0 EXIT ;  /* 0x000000000000094d */ /* 0x000fea0003800000 */
[----:B------:R-:W0:Y:S01]  /*08d0*/  LDC.64 R2, c[0x0][0x398] ;  /* 0x0000e600ff027b82 */ /* 0x000e220000000a00 */
[----:B------:R-:W-:Y:S01]  /*08e0*/  IMAD R27, R27, UR7, R28 ;  /* 0x000000071b1b7c24 */ /* 0x000fe2000f8e021c */
[----:B------:R-:W-:-:S03]  /*08f0*/  F2FP.F16.F32.PACK_AB R11, RZ, R11 ;  /* 0x0000000bff0b723e */ /* 0x000fc600000000ff */
[----:B0-----:R-:W-:-:S05]  /*0900*/  IMAD.WIDE.U32 R2, R27, 0x2, R2 ;  /* 0x000000021b027825 */ /* 0x001fca00078e0002 */
[----:B------:R-:W-:Y:S01]  /*0910*/  STG.E.U16 desc[UR8][R2.64], R11 ;  /* 0x0000000b02007986 */ /* 0x000fe2000c101508 */
[----:B------:R-:W-:Y:S05]  /*0920*/  EXIT ;  /* 0x000000000000794d */ /* 0x000fea0003800000 */
.L_x_157:
        /* <DEDUP_REMOVED lines=13> */
.L_x_161:


//--------------------- .nv.shared._ZN8fp8_gemm33fp8_indexed_moe_gemm_tiled_kernelI13__nv_bfloat16Li64ELi64EEEvPKT_PK13__nv_fp8_e4m3PKfPKjPS2_iiiiiiiib --------------------------
	.section	.nv.shared._ZN8fp8_gemm33fp8_indexed_moe_gemm_tiled_kernelI13__nv_bfloat16Li64ELi64EEEvPKT_PK13__nv_fp8_e4m3PKfPKjPS2_iiiiiiiib,"aw",@nobits
	.sectionflags	@""
	.align	4
.nv.shared._ZN8fp8_gemm33fp8_indexed_moe_gemm_tiled_kernelI13__nv_bfloat16Li64ELi64EEEvPKT_PK13__nv_fp8_e4m3PKfPKjPS2_iiiiiiiib:
	.zero		1536


//--------------------- .nv.shared.reserved.0     --------------------------
	.section	.nv.shared.reserved.0,"aw",@nobits
	.weak		__nv_reservedSMEM_offset_0_alias
	.size		__nv_reservedSMEM_offset_0_alias, 0, 64
	.other		__nv_reservedSMEM_offset_0_alias,@"STO_CUDA_RESERVED_SHARED STV_DEFAULT"
__nv_reservedSMEM_offset_0_alias:
	.zero		0
	.zero		64


//--------------------- .nv.shared._ZN8fp8_gemm33fp8_indexed_moe_gemm_tiled_kernelI6__halfLi64ELi64EEEvPKT_PK13__nv_fp8_e4m3PKfPKjPS2_iiiiiiiib --------------------------
	.section	.nv.shared._ZN8fp8_gemm33fp8_indexed_moe_gemm_tiled_kernelI6__halfLi64ELi64EEEvPKT_PK13__nv_fp8_e4m3PKfPKjPS2_iiiiiiiib,"aw",@nobits
	.sectionflags	@""
	.align	4
.nv.shared._ZN8fp8_gemm33fp8_indexed_moe_gemm_tiled_kernelI6__halfLi64ELi64EEEvPKT_PK13__nv_fp8_e4m3PKfPKjPS2_iiiiiiiib:
	.zero		1536


//--------------------- .nv.shared._ZN8fp8_gemm23fp8_matmul_tiled_kernelI13__nv_bfloat16Li16ELi16ELi16EEEvPKT_PK13__nv_fp8_e4m3PKfPS2_iiiiii --------------------------
	.section	.nv.shared._ZN8fp8_gemm23fp8_matmul_tiled_kernelI13__nv_bfloat16Li16ELi16ELi16EEEvPKT_PK13__nv_fp8_e4m3PKfPS2_iiiiii,"aw",@nobits
	.sectionflags	@""
	.align	4
.nv.shared._ZN8fp8_gemm23fp8_matmul_tiled_kernelI13__nv_bfloat16Li16ELi16ELi16EEEvPKT_PK13__nv_fp8_e4m3PKfPS2_iiiiii:
	.zero		3072


//--------------------- .nv.shared._ZN8fp8_gemm23fp8_matmul_tiled_kernelI6__halfLi16ELi16ELi16EEEvPKT_PK13__nv_fp8_e4m3PKfPS2_iiiiii --------------------------
	.section	.nv.shared._ZN8fp8_gemm23fp8_matmul_tiled_kernelI6__halfLi16ELi16ELi16EEEvPKT_PK13__nv_fp8_e4m3PKfPS2_iiiiii,"aw",@nobits
	.sectionflags	@""
	.align	4
.nv.shared._ZN8fp8_gemm23fp8_matmul_tiled_kernelI6__halfLi16ELi16ELi16EEEvPKT_PK13__nv_fp8_e4m3PKfPS2_iiiiii:
	.zero		3072


//--------------------- .nv.constant0._ZN8fp8_gemm33fp8_indexed_moe_gemm_tiled_kernelI13__nv_bfloat16Li64ELi64EEEvPKT_PK13__nv_fp8_e4m3PKfPKjPS2_iiiiiiiib --------------------------
	.section	.nv.constant0._ZN8fp8_gemm33fp8_indexed_moe_gemm_tiled_kernelI13__nv_bfloat16Li64ELi64EEEvPKT_PK13__nv_fp8_e4m3PKfPKjPS2_iiiiiiiib,"a",@progbits
	.sectionflags	@""
	.align	4
.nv.constant0._ZN8fp8_gemm33fp8_indexed_moe_gemm_tiled_kernelI13__nv_bfloat16Li64ELi64EEEvPKT_PK13__nv_fp8_e4m3PKfPKjPS2_iiiiiiiib:
	.zero		969


//--------------------- .nv.constant0._ZN8fp8_gemm33fp8_indexed_moe_gemm_tiled_kernelI6__halfLi64ELi64EEEvPKT_PK13__nv_fp8_e4m3PKfPKjPS2_iiiiiiiib --------------------------
	.section	.nv.constant0._ZN8fp8_gemm33fp8_indexed_moe_gemm_tiled_kernelI6__halfLi64ELi64EEEvPKT_PK13__nv_fp8_e4m3PKfPKjPS2_iiiiiiiib,"a",@progbits
	.sectionflags	@""
	.align	4
.nv.constant0._ZN8fp8_gemm33fp8_indexed_moe_gemm_tiled_kernelI6__halfLi64ELi64EEEvPKT_PK13__nv_fp8_e4m3PKfPKjPS2_iiiiiiiib:
	.zero		969


//--------------------- .nv.constant0._ZN8fp8_gemm23fp8_matmul_tiled_kernelI13__nv_bfloat16Li16ELi16ELi16EEEvPKT_PK13__nv_fp8_e4m3PKfPS2_iiiiii --------------------------
	.section	.nv.constant0._ZN8fp8_gemm23fp8_matmul_tiled_kernelI13__nv_bfloat16Li16ELi16ELi16EEEvPKT_PK13__nv_fp8_e4m3PKfPS2_iiiiii,"a",@progbits
	.sectionflags	@""
	.align	4
.nv.constant0._ZN8fp8_gemm23fp8_matmul_tiled_kernelI13__nv_bfloat16Li16ELi16ELi16EEEvPKT_PK13__nv_fp8_e4m3PKfPS2_iiiiii:
	.zero		952


//--------------------- .nv.constant0._ZN8fp8_gemm23fp8_matmul_tiled_kernelI6__halfLi16ELi16ELi16EEEvPKT_PK13__nv_fp8_e4m3PKfPS2_iiiiii --------------------------
	.section	.nv.constant0._ZN8fp8_gemm23fp8_matmul_tiled_kernelI6__halfLi16ELi16ELi16EEEvPKT_PK13__nv_fp8_e4m3PKfPS2_iiiiii,"a",@progbits
	.sectionflags	@""
	.align	4
.nv.constant0._ZN8fp8_gemm23fp8_matmul_tiled_kernelI6__halfLi16ELi16ELi16EEEvPKT_PK13__nv_fp8_e4m3PKfPS2_iiiiii:
	.zero		952


//--------------------- SYMBOLS --------------------------

	.type		.nv.reservedSmem.offset0,@object
	.size		.nv.reservedSmem.offset0,0x4
	.type		.nv.reservedSmem.cap,@object
	.size		.nv.reservedSmem.cap,0x4
